// auto-generated by cutlass_sweep.epilogue — config: {"arch": "sm_100", "cluster_m": 2, "cluster_n": 1, "dtype": "bf16", "fusion": "sigmoid", "tile_k": 64, "tile_m": 128, "tile_n": 128}
#include "cutlass/cutlass.h"
#include "cutlass/gemm/collective/collective_builder.hpp"
#include "cutlass/gemm/device/gemm_universal_adapter.h"
#include "cutlass/gemm/kernel/gemm_universal.hpp"
#include "cutlass/epilogue/collective/collective_builder.hpp"
#include "cutlass/epilogue/fusion/operations.hpp"
#include "cutlass/epilogue/thread/activation.h"

using Elem = cutlass::bfloat16_t;
using Acc  = float;
using TileShape    = cute::Shape<cute::_128, cute::_128, cute::_64>;
using ClusterShape = cute::Shape<cute::_2, cute::_1, cute::_1>;
using FusionOp     = cutlass::epilogue::fusion::LinCombEltAct<cutlass::epilogue::thread::Sigmoid, Elem, Acc>;

using CollectiveEpilogue = typename cutlass::epilogue::collective::CollectiveBuilder<
    cutlass::arch::Sm100, cutlass::arch::OpClassTensorOp,
    TileShape, ClusterShape,
    cutlass::epilogue::collective::EpilogueTileAuto,
    Acc, Acc,
    Elem, cutlass::layout::RowMajor, 128 / cutlass::sizeof_bits<Elem>::value,
    Elem, cutlass::layout::RowMajor, 128 / cutlass::sizeof_bits<Elem>::value,
    cutlass::epilogue::collective::EpilogueScheduleAuto,
    FusionOp
  >::CollectiveOp;

using CollectiveMainloop = typename cutlass::gemm::collective::CollectiveBuilder<
    cutlass::arch::Sm100, cutlass::arch::OpClassTensorOp,
    Elem, cutlass::layout::RowMajor, 128 / cutlass::sizeof_bits<Elem>::value,
    Elem, cutlass::layout::ColumnMajor, 128 / cutlass::sizeof_bits<Elem>::value,
    Acc,
    TileShape, ClusterShape,
    cutlass::gemm::collective::StageCountAutoCarveout<
        static_cast<int>(sizeof(typename CollectiveEpilogue::SharedStorage))>,
    cutlass::gemm::collective::KernelScheduleAuto
  >::CollectiveOp;

using GemmKernel = cutlass::gemm::kernel::GemmUniversal<
    cute::Shape<int,int,int,int>, CollectiveMainloop, CollectiveEpilogue>;
using Gemm = cutlass::gemm::device::GemmUniversalAdapter<GemmKernel>;

auto* _anchor = &cutlass::device_kernel<GemmKernel>;


// ===== COMPILED SASS (sm_100a) =====

	.target	sm_100a

	.elftype	@"ET_EXEC"


//--------------------- .note.nv.tkinfo           --------------------------
	.section	.note.nv.tkinfo,"",@"SHT_NOTE"
	.sectionflags	@"SHF_NOTE_NV_TKINFO"
	.tkinfo
        /*0018*/ 	.word	0x00000002
        /*0030*/ 	.string	""
        /*0030*/ 	.string	"ptxas"
        /*0030*/ 	.string	"Cuda compilation tools, release 13.0, V13.0.88"
        /*0030*/ 	.string	"Build cuda_13.0.r13.0/compiler.36424714_0"
        /*0030*/ 	.string	"-arch sm_100a -m 64 "



//--------------------- .note.nv.cuinfo           --------------------------
	.section	.note.nv.cuinfo,"",@"SHT_NOTE"
	.sectionflags	@"SHF_NOTE_NV_CUINFO"
        /*0018*/ 	.short	0x0002
        /*001a*/ 	.short	0x0064
        /*001c*/ 	.short	0x0082
	.zero		2


//--------------------- .nv.info                  --------------------------
	.section	.nv.info,"",@"SHT_CUDA_INFO"
	.align	4


	//----- nvinfo : EIATTR_REGCOUNT
	.align		4
        /*0000*/ 	.byte	0x04, 0x2f
        /*0002*/ 	.short	(.L_19 - .L_18)
	.align		4
.L_18:
        /*0004*/ 	.word	index@(_ZN7cutlass13device_kernelINS_4gemm6kernel13GemmUniversalIN4cute5tupleIJiiiiEEENS1_10collective13CollectiveMmaINS1_35MainloopSm100TmaUmmaWarpSpecializedILi13ELi2ELi4ENS5_IJNS4_1CILi2EEENSA_ILi1EEESC_EEEEENS5_IJNSA_ILi128EEESF_NSA_ILi64EEEEEENS_10bfloat16_tENS5_IJlSC_lEEESI_SJ_NS4_8TiledMMAINS4_8MMA_AtomIJNS4_26SM100_MMA_F16BF16_2x1SM_SSISI_SI_fLi128ELi128ELNS4_4UMMA5MajorE0ELSO_0ELNSN_7ScaleInE0ELSP_0EEEEEENS4_6LayoutINS5_IJSC_SC_SC_EEENS5_IJNSA_ILi0EEESU_SU_EEEEENS5_IJNS4_10UnderscoreESX_SX_EEEEENS4_18SM100_TMA_2SM_LOADENS4_14ComposedLayoutINS4_7SwizzleILi3ELi4ELi3EEENS4_18smem_ptr_flag_bitsILi16EEENSS_INS5_IJNSA_ILi8EEESG_EEENS5_IJSG_SC_EEEEEEEvNS4_8identityES10_S1A_vS1B_EENS_8epilogue10collective18CollectiveEpilogueINS1D_23Sm100TmaWarpSpecializedILi4ELi2ELi16ELb1ELb0EEEJNS5_IJSG_SF_SG_EEENS5_IJNSS_ISG_SC_EENSS_INS5_IJNSA_ILi16EEESB_EEENS5_IJSC_SG_EEEEEEEESI_SJ_SI_SJ_NS1D_6fusion15FusionCallbacksIS1H_NS1P_13LinCombEltActINS1D_6thread7SigmoidESI_fSI_fLNS_15FloatRoundStyleE2EEES1I_S1O_JEEENS4_5SM1004TMEM4LOAD26SM100_TMEM_LOAD_32dp32b16xENS4_13SM90_TMA_LOADENS11_INS12_ILi1ELi4ELi3EEES15_NSS_INS5_IJS16_S1K_EEENS5_IJS1K_SC_EEEEEEENS4_39AutoVectorizingCopyWithAssumedAlignmentILi128EEENS4_14SM90_TMA_STOREES26_S28_S28_EEEvvEEEEvNT_6ParamsE)
        /*0008*/ 	.word	0x00000055


	//----- nvinfo : EIATTR_FRAME_SIZE
	.align		4
.L_19:
        /*000c*/ 	.byte	0x04, 0x11
        /*000e*/ 	.short	(.L_21 - .L_20)
	.align		4
.L_20:
        /*0010*/ 	.word	index@($__internal_3_$__cuda_sm20_rcp_rn_f32_slowpath)
        /*0014*/ 	.word	0x00000000


	//----- nvinfo : EIATTR_FRAME_SIZE
	.align		4
.L_21:
        /*0018*/ 	.byte	0x04, 0x11
        /*001a*/ 	.short	(.L_23 - .L_22)
	.align		4
.L_22:
        /*001c*/ 	.word	index@($__internal_2_$__cuda_sm10x_tcgen05_guardrail_trap_unallocated_columns_being_dealloced)
        /*0020*/ 	.word	0x00000000


	//----- nvinfo : EIATTR_FRAME_SIZE
	.align		4
.L_23:
        /*0024*/ 	.byte	0x04, 0x11
        /*0026*/ 	.short	(.L_25 - .L_24)
	.align		4
.L_24:
        /*0028*/ 	.word	index@($__internal_1_$__cuda_sm10x_tcgen05_guardrail_trap_phase_invalid_during_alloc)
        /*002c*/ 	.word	0x00000000


	//----- nvinfo : EIATTR_FRAME_SIZE
	.align		4
.L_25:
        /*0030*/ 	.byte	0x04, 0x11
        /*0032*/ 	.short	(.L_27 - .L_26)
	.align		4
.L_26:
        /*0034*/ 	.word	index@($__internal_0_$__cuda_sm10x_tcgen05_guardrail_trap_col_being_dealloced_not_returned_by_alloc)
        /*0038*/ 	.word	0x00000000


	//----- nvinfo : EIATTR_FRAME_SIZE
	.align		4
.L_27:
        /*003c*/ 	.byte	0x04, 0x11
        /*003e*/ 	.short	(.L_29 - .L_28)
	.align		4
.L_28:
        /*0040*/ 	.word	index@(_ZN7cutlass13device_kernelINS_4gemm6kernel13GemmUniversalIN4cute5tupleIJiiiiEEENS1_10collective13CollectiveMmaINS1_35MainloopSm100TmaUmmaWarpSpecializedILi13ELi2ELi4ENS5_IJNS4_1CILi2EEENSA_ILi1EEESC_EEEEENS5_IJNSA_ILi128EEESF_NSA_ILi64EEEEEENS_10bfloat16_tENS5_IJlSC_lEEESI_SJ_NS4_8TiledMMAINS4_8MMA_AtomIJNS4_26SM100_MMA_F16BF16_2x1SM_SSISI_SI_fLi128ELi128ELNS4_4UMMA5MajorE0ELSO_0ELNSN_7ScaleInE0ELSP_0EEEEEENS4_6LayoutINS5_IJSC_SC_SC_EEENS5_IJNSA_ILi0EEESU_SU_EEEEENS5_IJNS4_10UnderscoreESX_SX_EEEEENS4_18SM100_TMA_2SM_LOADENS4_14ComposedLayoutINS4_7SwizzleILi3ELi4ELi3EEENS4_18smem_ptr_flag_bitsILi16EEENSS_INS5_IJNSA_ILi8EEESG_EEENS5_IJSG_SC_EEEEEEEvNS4_8identityES10_S1A_vS1B_EENS_8epilogue10collective18CollectiveEpilogueINS1D_23Sm100TmaWarpSpecializedILi4ELi2ELi16ELb1ELb0EEEJNS5_IJSG_SF_SG_EEENS5_IJNSS_ISG_SC_EENSS_INS5_IJNSA_ILi16EEESB_EEENS5_IJSC_SG_EEEEEEEESI_SJ_SI_SJ_NS1D_6fusion15FusionCallbacksIS1H_NS1P_13LinCombEltActINS1D_6thread7SigmoidESI_fSI_fLNS_15FloatRoundStyleE2EEES1I_S1O_JEEENS4_5SM1004TMEM4LOAD26SM100_TMEM_LOAD_32dp32b16xENS4_13SM90_TMA_LOADENS11_INS12_ILi1ELi4ELi3EEES15_NSS_INS5_IJS16_S1K_EEENS5_IJS1K_SC_EEEEEEENS4_39AutoVectorizingCopyWithAssumedAlignmentILi128EEENS4_14SM90_TMA_STOREES26_S28_S28_EEEvvEEEEvNT_6ParamsE)
        /*0044*/ 	.word	0x00000000


	//----- nvinfo : EIATTR_MIN_STACK_SIZE
	.align		4
.L_29:
        /*0048*/ 	.byte	0x04, 0x12
        /*004a*/ 	.short	(.L_31 - .L_30)
	.align		4
.L_30:
        /*004c*/ 	.word	index@(_ZN7cutlass13device_kernelINS_4gemm6kernel13GemmUniversalIN4cute5tupleIJiiiiEEENS1_10collective13CollectiveMmaINS1_35MainloopSm100TmaUmmaWarpSpecializedILi13ELi2ELi4ENS5_IJNS4_1CILi2EEENSA_ILi1EEESC_EEEEENS5_IJNSA_ILi128EEESF_NSA_ILi64EEEEEENS_10bfloat16_tENS5_IJlSC_lEEESI_SJ_NS4_8TiledMMAINS4_8MMA_AtomIJNS4_26SM100_MMA_F16BF16_2x1SM_SSISI_SI_fLi128ELi128ELNS4_4UMMA5MajorE0ELSO_0ELNSN_7ScaleInE0ELSP_0EEEEEENS4_6LayoutINS5_IJSC_SC_SC_EEENS5_IJNSA_ILi0EEESU_SU_EEEEENS5_IJNS4_10UnderscoreESX_SX_EEEEENS4_18SM100_TMA_2SM_LOADENS4_14ComposedLayoutINS4_7SwizzleILi3ELi4ELi3EEENS4_18smem_ptr_flag_bitsILi16EEENSS_INS5_IJNSA_ILi8EEESG_EEENS5_IJSG_SC_EEEEEEEvNS4_8identityES10_S1A_vS1B_EENS_8epilogue10collective18CollectiveEpilogueINS1D_23Sm100TmaWarpSpecializedILi4ELi2ELi16ELb1ELb0EEEJNS5_IJSG_SF_SG_EEENS5_IJNSS_ISG_SC_EENSS_INS5_IJNSA_ILi16EEESB_EEENS5_IJSC_SG_EEEEEEEESI_SJ_SI_SJ_NS1D_6fusion15FusionCallbacksIS1H_NS1P_13LinCombEltActINS1D_6thread7SigmoidESI_fSI_fLNS_15FloatRoundStyleE2EEES1I_S1O_JEEENS4_5SM1004TMEM4LOAD26SM100_TMEM_LOAD_32dp32b16xENS4_13SM90_TMA_LOADENS11_INS12_ILi1ELi4ELi3EEES15_NSS_INS5_IJS16_S1K_EEENS5_IJS1K_SC_EEEEEEENS4_39AutoVectorizingCopyWithAssumedAlignmentILi128EEENS4_14SM90_TMA_STOREES26_S28_S28_EEEvvEEEEvNT_6ParamsE)
        /*0050*/ 	.word	0x00000000
.L_31:


//--------------------- .nv.compat                --------------------------
	.section	.nv.compat,"",@"SHT_CUDA_COMPAT_INFO"
	.align	4
        /*0000*/ 	.byte	0x02, 0x09, 0x01, 0x00, 0x02, 0x02, 0x02, 0x00, 0x02, 0x05, 0x05, 0x00, 0x03, 0x07, 0x01, 0x01
        /*0010*/ 	.byte	0x02, 0x03, 0x01, 0x00, 0x02, 0x06, 0x01, 0x00, 0x04, 0x0b, 0x08, 0x00, 0x09, 0x00, 0x00, 0x00
        /*0020*/ 	.byte	0x00, 0x00, 0x00, 0x00


//--------------------- .nv.info._ZN7cutlass13device_kernelINS_4gemm6kernel13GemmUniversalIN4cute5tupleIJiiiiEEENS1_10collective13CollectiveMmaINS1_35MainloopSm100TmaUmmaWarpSpecializedILi13ELi2ELi4ENS5_IJNS4_1CILi2EEENSA_ILi1EEESC_EEEEENS5_IJNSA_ILi128EEESF_NSA_ILi64EEEEEENS_10bfloat16_tENS5_IJlSC_lEEESI_SJ_NS4_8TiledMMAINS4_8MMA_AtomIJNS4_26SM100_MMA_F16BF16_2x1SM_SSISI_SI_fLi128ELi128ELNS4_4UMMA5MajorE0ELSO_0ELNSN_7ScaleInE0ELSP_0EEEEEENS4_6LayoutINS5_IJSC_SC_SC_EEENS5_IJNSA_ILi0EEESU_SU_EEEEENS5_IJNS4_10UnderscoreESX_SX_EEEEENS4_18SM100_TMA_2SM_LOADENS4_14ComposedLayoutINS4_7SwizzleILi3ELi4ELi3EEENS4_18smem_ptr_flag_bitsILi16EEENSS_INS5_IJNSA_ILi8EEESG_EEENS5_IJSG_SC_EEEEEEEvNS4_8identityES10_S1A_vS1B_EENS_8epilogue10collective18CollectiveEpilogueINS1D_23Sm100TmaWarpSpecializedILi4ELi2ELi16ELb1ELb0EEEJNS5_IJSG_SF_SG_EEENS5_IJNSS_ISG_SC_EENSS_INS5_IJNSA_ILi16EEESB_EEENS5_IJSC_SG_EEEEEEEESI_SJ_SI_SJ_NS1D_6fusion15FusionCallbacksIS1H_NS1P_13LinCombEltActINS1D_6thread7SigmoidESI_fSI_fLNS_15FloatRoundStyleE2EEES1I_S1O_JEEENS4_5SM1004TMEM4LOAD26SM100_TMEM_LOAD_32dp32b16xENS4_13SM90_TMA_LOADENS11_INS12_ILi1ELi4ELi3EEES15_NSS_INS5_IJS16_S1K_EEENS5_IJS1K_SC_EEEEEEENS4_39AutoVectorizingCopyWithAssumedAlignmentILi128EEENS4_14SM90_TMA_STOREES26_S28_S28_EEEvvEEEEvNT_6ParamsE --------------------------
	.section	.nv.info._ZN7cutlass13device_kernelINS_4gemm6kernel13GemmUniversalIN4cute5tupleIJiiiiEEENS1_10collective13CollectiveMmaINS1_35MainloopSm100TmaUmmaWarpSpecializedILi13ELi2ELi4ENS5_IJNS4_1CILi2EEENSA_ILi1EEESC_EEEEENS5_IJNSA_ILi128EEESF_NSA_ILi64EEEEEENS_10bfloat16_tENS5_IJlSC_lEEESI_SJ_NS4_8TiledMMAINS4_8MMA_AtomIJNS4_26SM100_MMA_F16BF16_2x1SM_SSISI_SI_fLi128ELi128ELNS4_4UMMA5MajorE0ELSO_0ELNSN_7ScaleInE0ELSP_0EEEEEENS4_6LayoutINS5_IJSC_SC_SC_EEENS5_IJNSA_ILi0EEESU_SU_EEEEENS5_IJNS4_10UnderscoreESX_SX_EEEEENS4_18SM100_TMA_2SM_LOADENS4_14ComposedLayoutINS4_7SwizzleILi3ELi4ELi3EEENS4_18smem_ptr_flag_bitsILi16EEENSS_INS5_IJNSA_ILi8EEESG_EEENS5_IJSG_SC_EEEEEEEvNS4_8identityES10_S1A_vS1B_EENS_8epilogue10collective18CollectiveEpilogueINS1D_23Sm100TmaWarpSpecializedILi4ELi2ELi16ELb1ELb0EEEJNS5_IJSG_SF_SG_EEENS5_IJNSS_ISG_SC_EENSS_INS5_IJNSA_ILi16EEESB_EEENS5_IJSC_SG_EEEEEEEESI_SJ_SI_SJ_NS1D_6fusion15FusionCallbacksIS1H_NS1P_13LinCombEltActINS1D_6thread7SigmoidESI_fSI_fLNS_15FloatRoundStyleE2EEES1I_S1O_JEEENS4_5SM1004TMEM4LOAD26SM100_TMEM_LOAD_32dp32b16xENS4_13SM90_TMA_LOADENS11_INS12_ILi1ELi4ELi3EEES15_NSS_INS5_IJS16_S1K_EEENS5_IJS1K_SC_EEEEEEENS4_39AutoVectorizingCopyWithAssumedAlignmentILi128EEENS4_14SM90_TMA_STOREES26_S28_S28_EEEvvEEEEvNT_6ParamsE,"",@"SHT_CUDA_INFO"
	.sectionflags	@""
	.align	4


	//----- nvinfo : EIATTR_CUDA_API_VERSION
	.align		4
        /*0000*/ 	.byte	0x04, 0x37
        /*0002*/ 	.short	(.L_33 - .L_32)
.L_32:
        /*0004*/ 	.word	0x00000082


	//----- nvinfo : EIATTR_KPARAM_INFO
	.align		4
.L_33:
        /*0008*/ 	.byte	0x04, 0x17
        /*000a*/ 	.short	(.L_35 - .L_34)
.L_34:
        /*000c*/ 	.word	0x00000000
        /*0010*/ 	.short	0x0000
        /*0012*/ 	.short	0x0000
        /*0014*/ 	.byte	0x00, 0xf0, 0x01, 0x20


	//----- nvinfo : EIATTR_AT_ENTRY_FRAGMENTS
	.align		4
.L_35:
        /*0018*/ 	.byte	0x04, 0x4f
        /*001a*/ 	.short	(.L_37 - .L_36)


	//   ....[0]....
.L_36:
        /*001c*/ 	.word	0x00000007


	//----- nvinfo : EIATTR_RESERVED_SMEM_USED
	.align		4
.L_37:
        /*0020*/ 	.byte	0x01, 0x41
	.zero		2


	//----- nvinfo : EIATTR_SPARSE_MMA_MASK
	.align		4
        /*0024*/ 	.byte	0x03, 0x50
        /*0026*/ 	.short	0x0000


	//----- nvinfo : EIATTR_TCGEN05_2CTA_USED
	.align		4
        /*0028*/ 	.byte	0x01, 0x52
	.zero		2


	//----- nvinfo : EIATTR_MAXREG_COUNT
	.align		4
        /*002c*/ 	.byte	0x03, 0x1b
        /*002e*/ 	.short	0x00ff


	//----- nvinfo : EIATTR_NUM_BARRIERS
	.align		4
        /*0030*/ 	.byte	0x02, 0x4c
        /*0032*/ 	.byte	0x07
	.zero		1


	//----- nvinfo : EIATTR_EXTERNS
	.align		4
        /*0034*/ 	.byte	0x04, 0x0f
        /*0036*/ 	.short	(.L_39 - .L_38)


	//   ....[0]....
	.align		4
.L_38:
        /*0038*/ 	.word	index@(__assertfail)


	//----- nvinfo : EIATTR_MERCURY_ISA_VERSION
	.align		4
.L_39:
        /*003c*/ 	.byte	0x03, 0x5f
        /*003e*/ 	.short	0x0101


	//----- nvinfo : EIATTR_INT_WARP_WIDE_INSTR_OFFSETS
	.align		4
        /*0040*/ 	.byte	0x04, 0x31
        /*0042*/ 	.short	(.L_41 - .L_40)


	//   ....[0]....
.L_40:
        /*0044*/ 	.word	0x00000e30


	//   ....[1]....
        /*0048*/ 	.word	0x00000ed0


	//   ....[2]....
        /*004c*/ 	.word	0x000021e0


	//   ....[3]....
        /*0050*/ 	.word	0x000045c0


	//   ....[4]....
        /*0054*/ 	.word	0x000045f0


	//   ....[5]....
        /*0058*/ 	.word	0x00004640


	//   ....[6]....
        /*005c*/ 	.word	0x00004f50


	//   ....[7]....
        /*0060*/ 	.word	0x00004f70


	//   ....[8]....
        /*0064*/ 	.word	0x00005050


	//   ....[9]....
        /*0068*/ 	.word	0x00005110


	//   ....[10]....
        /*006c*/ 	.word	0x00005130


	//   ....[11]....
        /*0070*/ 	.word	0x00005200


	//   ....[12]....
        /*0074*/ 	.word	0x000052f0


	//   ....[13]....
        /*0078*/ 	.word	0x00005310


	//   ....[14]....
        /*007c*/ 	.word	0x00005410


	//   ....[15]....
        /*0080*/ 	.word	0x000055c0


	//   ....[16]....
        /*0084*/ 	.word	0x000055d0


	//   ....[17]....
        /*0088*/ 	.word	0x00005760


	//   ....[18]....
        /*008c*/ 	.word	0x000066b0


	//----- nvinfo : EIATTR_COOP_GROUP_MASK_REGIDS
	.align		4
.L_41:
        /*0090*/ 	.byte	0x04, 0x29
        /*0092*/ 	.short	(.L_43 - .L_42)


	//   ....[0]....
.L_42:
        /*0094*/ 	.word	0xffffffff


	//   ....[1]....
        /*0098*/ 	.word	0xffffffff


	//   ....[2]....
        /*009c*/ 	.word	0xffffffff


	//   ....[3]....
        /*00a0*/ 	.word	0xffffffff


	//   ....[4]....
        /*00a4*/ 	.word	0xffffffff


	//   ....[5]....
        /*00a8*/ 	.word	0xffffffff


	//   ....[6]....
        /*00ac*/ 	.word	0xffffffff


	//   ....[7]....
        /*00b0*/ 	.word	0xffffffff


	//   ....[8]....
        /*00b4*/ 	.word	0xffffffff


	//   ....[9]....
        /*00b8*/ 	.word	0xffffffff


	//   ....[10]....
        /*00bc*/ 	.word	0xffffffff


	//   ....[11]....
        /*00c0*/ 	.word	0xffffffff


	//   ....[12]....
        /*00c4*/ 	.word	0xffffffff


	//   ....[13]....
        /*00c8*/ 	.word	0xffffffff


	//----- nvinfo : EIATTR_COOP_GROUP_INSTR_OFFSETS
	.align		4
.L_43:
        /*00cc*/ 	.byte	0x04, 0x28
        /*00ce*/ 	.short	(.L_45 - .L_44)


	//   ....[0]....
.L_44:
        /*00d0*/ 	.word	0x000000c0


	//   ....[1]....
        /*00d4*/ 	.word	0x000004d0


	//   ....[2]....
        /*00d8*/ 	.word	0x000007a0


	//   ....[3]....
        /*00dc*/ 	.word	0x00000930


	//   ....[4]....
        /*00e0*/ 	.word	0x00000a20


	//   ....[5]....
        /*00e4*/ 	.word	0x00000b80


	//   ....[6]....
        /*00e8*/ 	.word	0x00000d10


	//   ....[7]....
        /*00ec*/ 	.word	0x00000f50


	//   ....[8]....
        /*00f0*/ 	.word	0x000020c0


	//   ....[9]....
        /*00f4*/ 	.word	0x000033b0


	//   ....[10]....
        /*00f8*/ 	.word	0x00003880


	//   ....[11]....
        /*00fc*/ 	.word	0x000038b0


	//   ....[12]....
        /*0100*/ 	.word	0x000044d0


	//   ....[13]....
        /*0104*/ 	.word	0x000046e0


	//----- nvinfo : EIATTR_VRC_CTA_INIT_COUNT
	.align		4
.L_45:
        /*0108*/ 	.byte	0x02, 0x4a
        /*010a*/ 	.byte	0x80
	.zero		1


	//----- nvinfo : EIATTR_SYSCALL_OFFSETS
	.align		4
        /*010c*/ 	.byte	0x04, 0x46
        /*010e*/ 	.short	(.L_47 - .L_46)


	//   ....[0]....
.L_46:
        /*0110*/ 	.word	0x00006190


	//   ....[1]....
        /*0114*/ 	.word	0x00006280


	//   ....[2]....
        /*0118*/ 	.word	0x00006ba0


	//----- nvinfo : EIATTR_MBARRIER_INSTR_OFFSETS
	.align		4
.L_47:
        /*011c*/ 	.byte	0x04, 0x39
        /*011e*/ 	.short	(.L_49 - .L_48)


	//   ....[0]....
.L_48:
        /*0120*/ 	.word	0x000005e0
        /*0124*/ 	.word	0x000000ff
        /*0128*/ 	.word	0x00000000
        /*012c*/ 	.short	0x0100
        /*012e*/ 	.byte	0x08
	.zero		1


	//   ....[1]....
        /*0130*/ 	.word	0x000005f0
        /*0134*/ 	.word	0x000000ff
        /*0138*/ 	.word	0x00000068
        /*013c*/ 	.short	0x0100
        /*013e*/ 	.byte	0x08
	.zero		1


	//   ....[2]....
        /*0140*/ 	.word	0x00000600
        /*0144*/ 	.word	0x000000ff
        /*0148*/ 	.word	0x00000008
        /*014c*/ 	.short	0x0100
        /*014e*/ 	.byte	0x08
	.zero		1


	//   ....[3]....
        /*0150*/ 	.word	0x00000610
        /*0154*/ 	.word	0x000000ff
        /*0158*/ 	.word	0x00000070
        /*015c*/ 	.short	0x0100
        /*015e*/ 	.byte	0x08
	.zero		1


	//   ....[4]....
        /*0160*/ 	.word	0x00000620
        /*0164*/ 	.word	0x000000ff
        /*0168*/ 	.word	0x00000010
        /*016c*/ 	.short	0x0100
        /*016e*/ 	.byte	0x08
	.zero		1


	//   ....[5]....
        /*0170*/ 	.word	0x00000630
        /*0174*/ 	.word	0x000000ff
        /*0178*/ 	.word	0x00000078
        /*017c*/ 	.short	0x0100
        /*017e*/ 	.byte	0x08
	.zero		1


	//   ....[6]....
        /*0180*/ 	.word	0x00000640
        /*0184*/ 	.word	0x000000ff
        /*0188*/ 	.word	0x00000018
        /*018c*/ 	.short	0x0100
        /*018e*/ 	.byte	0x08
	.zero		1


	//   ....[7]....
        /*0190*/ 	.word	0x00000650
        /*0194*/ 	.word	0x000000ff
        /*0198*/ 	.word	0x00000080
        /*019c*/ 	.short	0x0100
        /*019e*/ 	.byte	0x08
	.zero		1


	//   ....[8]....
        /*01a0*/ 	.word	0x00000660
        /*01a4*/ 	.word	0x000000ff
        /*01a8*/ 	.word	0x00000020
        /*01ac*/ 	.short	0x0100
        /*01ae*/ 	.byte	0x08
	.zero		1


	//   ....[9]....
        /*01b0*/ 	.word	0x00000670
        /*01b4*/ 	.word	0x000000ff
        /*01b8*/ 	.word	0x00000088
        /*01bc*/ 	.short	0x0100
        /*01be*/ 	.byte	0x08
	.zero		1


	//   ....[10]....
        /*01c0*/ 	.word	0x00000680
        /*01c4*/ 	.word	0x000000ff
        /*01c8*/ 	.word	0x00000028
        /*01cc*/ 	.short	0x0100
        /*01ce*/ 	.byte	0x08
	.zero		1


	//   ....[11]....
        /*01d0*/ 	.word	0x00000690
        /*01d4*/ 	.word	0x000000ff
        /*01d8*/ 	.word	0x00000090
        /*01dc*/ 	.short	0x0100
        /*01de*/ 	.byte	0x08
	.zero		1


	//   ....[12]....
        /*01e0*/ 	.word	0x000006a0
        /*01e4*/ 	.word	0x000000ff
        /*01e8*/ 	.word	0x00000030
        /*01ec*/ 	.short	0x0100
        /*01ee*/ 	.byte	0x08
	.zero		1


	//   ....[13]....
        /*01f0*/ 	.word	0x000006b0
        /*01f4*/ 	.word	0x000000ff
        /*01f8*/ 	.word	0x00000098
        /*01fc*/ 	.short	0x0100
        /*01fe*/ 	.byte	0x08
	.zero		1


	//   ....[14]....
        /*0200*/ 	.word	0x000006c0
        /*0204*/ 	.word	0x000000ff
        /*0208*/ 	.word	0x00000038
        /*020c*/ 	.short	0x0100
        /*020e*/ 	.byte	0x08
	.zero		1


	//   ....[15]....
        /*0210*/ 	.word	0x000006d0
        /*0214*/ 	.word	0x000000ff
        /*0218*/ 	.word	0x000000a0
        /*021c*/ 	.short	0x0100
        /*021e*/ 	.byte	0x08
	.zero		1


	//   ....[16]....
        /*0220*/ 	.word	0x000006e0
        /*0224*/ 	.word	0x000000ff
        /*0228*/ 	.word	0x00000040
        /*022c*/ 	.short	0x0100
        /*022e*/ 	.byte	0x08
	.zero		1


	//   ....[17]....
        /*0230*/ 	.word	0x000006f0
        /*0234*/ 	.word	0x000000ff
        /*0238*/ 	.word	0x000000a8
        /*023c*/ 	.short	0x0100
        /*023e*/ 	.byte	0x08
	.zero		1


	//   ....[18]....
        /*0240*/ 	.word	0x00000700
        /*0244*/ 	.word	0x000000ff
        /*0248*/ 	.word	0x00000048
        /*024c*/ 	.short	0x0100
        /*024e*/ 	.byte	0x08
	.zero		1


	//   ....[19]....
        /*0250*/ 	.word	0x00000710
        /*0254*/ 	.word	0x000000ff
        /*0258*/ 	.word	0x000000b0
        /*025c*/ 	.short	0x0100
        /*025e*/ 	.byte	0x08
	.zero		1


	//   ....[20]....
        /*0260*/ 	.word	0x00000720
        /*0264*/ 	.word	0x000000ff
        /*0268*/ 	.word	0x00000050
        /*026c*/ 	.short	0x0100
        /*026e*/ 	.byte	0x08
	.zero		1


	//   ....[21]....
        /*0270*/ 	.word	0x00000730
        /*0274*/ 	.word	0x000000ff
        /*0278*/ 	.word	0x000000b8
        /*027c*/ 	.short	0x0100
        /*027e*/ 	.byte	0x08
	.zero		1


	//   ....[22]....
        /*0280*/ 	.word	0x00000740
        /*0284*/ 	.word	0x000000ff
        /*0288*/ 	.word	0x00000058
        /*028c*/ 	.short	0x0100
        /*028e*/ 	.byte	0x08
	.zero		1


	//   ....[23]....
        /*0290*/ 	.word	0x00000750
        /*0294*/ 	.word	0x000000ff
        /*0298*/ 	.word	0x000000c0
        /*029c*/ 	.short	0x0100
        /*029e*/ 	.byte	0x08
	.zero		1


	//   ....[24]....
        /*02a0*/ 	.word	0x00000760
        /*02a4*/ 	.word	0x000000ff
        /*02a8*/ 	.word	0x00000060
        /*02ac*/ 	.short	0x0100
        /*02ae*/ 	.byte	0x08
	.zero		1


	//   ....[25]....
        /*02b0*/ 	.word	0x00000770
        /*02b4*/ 	.word	0x000000ff
        /*02b8*/ 	.word	0x000000c8
        /*02bc*/ 	.short	0x0100
        /*02be*/ 	.byte	0x08
	.zero		1


	//   ....[26]....
        /*02c0*/ 	.word	0x000008a0
        /*02c4*/ 	.word	0x000000ff
        /*02c8*/ 	.word	0x000000d0
        /*02cc*/ 	.short	0x0100
        /*02ce*/ 	.byte	0x09
	.zero		1


	//   ....[27]....
        /*02d0*/ 	.word	0x000008b0
        /*02d4*/ 	.word	0x000000ff
        /*02d8*/ 	.word	0x000000f0
        /*02dc*/ 	.short	0x0100
        /*02de*/ 	.byte	0x09
	.zero		1


	//   ....[28]....
        /*02e0*/ 	.word	0x000008c0
        /*02e4*/ 	.word	0x000000ff
        /*02e8*/ 	.word	0x000000d8
        /*02ec*/ 	.short	0x0100
        /*02ee*/ 	.byte	0x09
	.zero		1


	//   ....[29]....
        /*02f0*/ 	.word	0x000008d0
        /*02f4*/ 	.word	0x000000ff
        /*02f8*/ 	.word	0x000000f8
        /*02fc*/ 	.short	0x0100
        /*02fe*/ 	.byte	0x09
	.zero		1


	//   ....[30]....
        /*0300*/ 	.word	0x000008e0
        /*0304*/ 	.word	0x000000ff
        /*0308*/ 	.word	0x000000e0
        /*030c*/ 	.short	0x0100
        /*030e*/ 	.byte	0x09
	.zero		1


	//   ....[31]....
        /*0310*/ 	.word	0x000008f0
        /*0314*/ 	.word	0x000000ff
        /*0318*/ 	.word	0x00000100
        /*031c*/ 	.short	0x0100
        /*031e*/ 	.byte	0x09
	.zero		1


	//   ....[32]....
        /*0320*/ 	.word	0x00000900
        /*0324*/ 	.word	0x000000ff
        /*0328*/ 	.word	0x000000e8
        /*032c*/ 	.short	0x0100
        /*032e*/ 	.byte	0x09
	.zero		1


	//   ....[33]....
        /*0330*/ 	.word	0x00000910
        /*0334*/ 	.word	0x000000ff
        /*0338*/ 	.word	0x00000108
        /*033c*/ 	.short	0x0100
        /*033e*/ 	.byte	0x09
	.zero		1


	//   ....[34]....
        /*0340*/ 	.word	0x000009f0
        /*0344*/ 	.word	0x000000ff
        /*0348*/ 	.word	0x00000110
        /*034c*/ 	.short	0x0100
        /*034e*/ 	.byte	0x08
	.zero		1


	//   ....[35]....
        /*0350*/ 	.word	0x00000a00
        /*0354*/ 	.word	0x000000ff
        /*0358*/ 	.word	0x00000118
        /*035c*/ 	.short	0x0100
        /*035e*/ 	.byte	0x08
	.zero		1


	//   ....[36]....
        /*0360*/ 	.word	0x00000b30
        /*0364*/ 	.word	0x000000ff
        /*0368*/ 	.word	0x00000120
        /*036c*/ 	.short	0x0100
        /*036e*/ 	.byte	0x08
	.zero		1


	//   ....[37]....
        /*0370*/ 	.word	0x00000b40
        /*0374*/ 	.word	0x000000ff
        /*0378*/ 	.word	0x00000130
        /*037c*/ 	.short	0x0100
        /*037e*/ 	.byte	0x08
	.zero		1


	//   ....[38]....
        /*0380*/ 	.word	0x00000b50
        /*0384*/ 	.word	0x000000ff
        /*0388*/ 	.word	0x00000128
        /*038c*/ 	.short	0x0100
        /*038e*/ 	.byte	0x08
	.zero		1


	//   ....[39]....
        /*0390*/ 	.word	0x00000b60
        /*0394*/ 	.word	0x000000ff
        /*0398*/ 	.word	0x00000138
        /*039c*/ 	.short	0x0100
        /*039e*/ 	.byte	0x08
	.zero		1


	//   ....[40]....
        /*03a0*/ 	.word	0x00000c80
        /*03a4*/ 	.word	0x000000ff
        /*03a8*/ 	.word	0x00000140
        /*03ac*/ 	.short	0x0100
        /*03ae*/ 	.byte	0x09
	.zero		1


	//   ....[41]....
        /*03b0*/ 	.word	0x00000c90
        /*03b4*/ 	.word	0x000000ff
        /*03b8*/ 	.word	0x00000160
        /*03bc*/ 	.short	0x0100
        /*03be*/ 	.byte	0x09
	.zero		1


	//   ....[42]....
        /*03c0*/ 	.word	0x00000ca0
        /*03c4*/ 	.word	0x000000ff
        /*03c8*/ 	.word	0x00000148
        /*03cc*/ 	.short	0x0100
        /*03ce*/ 	.byte	0x09
	.zero		1


	//   ....[43]....
        /*03d0*/ 	.word	0x00000cb0
        /*03d4*/ 	.word	0x000000ff
        /*03d8*/ 	.word	0x00000168
        /*03dc*/ 	.short	0x0100
        /*03de*/ 	.byte	0x09
	.zero		1


	//   ....[44]....
        /*03e0*/ 	.word	0x00000cc0
        /*03e4*/ 	.word	0x000000ff
        /*03e8*/ 	.word	0x00000150
        /*03ec*/ 	.short	0x0100
        /*03ee*/ 	.byte	0x09
	.zero		1


	//   ....[45]....
        /*03f0*/ 	.word	0x00000cd0
        /*03f4*/ 	.word	0x000000ff
        /*03f8*/ 	.word	0x00000170
        /*03fc*/ 	.short	0x0100
        /*03fe*/ 	.byte	0x09
	.zero		1


	//   ....[46]....
        /*0400*/ 	.word	0x00000ce0
        /*0404*/ 	.word	0x000000ff
        /*0408*/ 	.word	0x00000158
        /*040c*/ 	.short	0x0100
        /*040e*/ 	.byte	0x09
	.zero		1


	//   ....[47]....
        /*0410*/ 	.word	0x00000cf0
        /*0414*/ 	.word	0x000000ff
        /*0418*/ 	.word	0x00000178
        /*041c*/ 	.short	0x0100
        /*041e*/ 	.byte	0x09
	.zero		1


	//   ....[48]....
        /*0420*/ 	.word	0x00000de0
        /*0424*/ 	.word	0x000000ff
        /*0428*/ 	.word	0x00000180
        /*042c*/ 	.short	0x0100
        /*042e*/ 	.byte	0x08
	.zero		1


	//   ....[49]....
        /*0430*/ 	.word	0x00000df0
        /*0434*/ 	.word	0x000000ff
        /*0438*/ 	.word	0x00000190
        /*043c*/ 	.short	0x0100
        /*043e*/ 	.byte	0x08
	.zero		1


	//   ....[50]....
        /*0440*/ 	.word	0x00000e00
        /*0444*/ 	.word	0x000000ff
        /*0448*/ 	.word	0x00000188
        /*044c*/ 	.short	0x0100
        /*044e*/ 	.byte	0x08
	.zero		1


	//   ....[51]....
        /*0450*/ 	.word	0x00000e10
        /*0454*/ 	.word	0x000000ff
        /*0458*/ 	.word	0x00000198
        /*045c*/ 	.short	0x0100
        /*045e*/ 	.byte	0x08
	.zero		1


	//   ....[52]....
        /*0460*/ 	.word	0x00000f00
        /*0464*/ 	.word	0x000000ff
        /*0468*/ 	.word	0x000001a0
        /*046c*/ 	.short	0x0100
        /*046e*/ 	.byte	0x07
	.zero		1


	//   ....[53]....
        /*0470*/ 	.word	0x000018e0
        /*0474*/ 	.word	0x00000002
        /*0478*/ 	.word	0x00000190
        /*047c*/ 	.short	0x010a
        /*047e*/ 	.byte	0xff
	.zero		1


	//   ....[54]....
        /*0480*/ 	.word	0x00001910
        /*0484*/ 	.word	0x00000002
        /*0488*/ 	.word	0x00000180
        /*048c*/ 	.short	0x0101
        /*048e*/ 	.byte	0xff
	.zero		1


	//   ....[55]....
        /*0490*/ 	.word	0x000019e0
        /*0494*/ 	.word	0x000000ff
        /*0498*/ 	.word	0x00000068
        /*049c*/ 	.short	0x010a
        /*049e*/ 	.byte	0x08
	.zero		1


	//   ....[56]....
        /*04a0*/ 	.word	0x00001ad0
        /*04a4*/ 	.word	0x000000ff
        /*04a8*/ 	.word	0x00000068
        /*04ac*/ 	.short	0x010a
        /*04ae*/ 	.byte	0x21
	.zero		1


	//   ....[57]....
        /*04b0*/ 	.word	0x00001c90
        /*04b4*/ 	.word	0x000000ff
        /*04b8*/ 	.word	0x00000068
        /*04bc*/ 	.short	0x010a
        /*04be*/ 	.byte	0x08
	.zero		1


	//   ....[58]....
        /*04c0*/ 	.word	0x00001d90
        /*04c4*/ 	.word	0x000000ff
        /*04c8*/ 	.word	0x00000118
        /*04cc*/ 	.short	0x0101
        /*04ce*/ 	.byte	0x06
	.zero		1


	//   ....[59]....
        /*04d0*/ 	.word	0x00001da0
        /*04d4*/ 	.word	0x000000ff
        /*04d8*/ 	.word	0x00000068
        /*04dc*/ 	.short	0x010a
        /*04de*/ 	.byte	0x08
	.zero		1


	//   ....[60]....
        /*04e0*/ 	.word	0x00001e20
        /*04e4*/ 	.word	0x000000ff
        /*04e8*/ 	.word	0x00000068
        /*04ec*/ 	.short	0x010a
        /*04ee*/ 	.byte	0x11
	.zero		1


	//   ....[61]....
        /*04f0*/ 	.word	0x00001fb0
        /*04f4*/ 	.word	0x000000ff
        /*04f8*/ 	.word	0x00000068
        /*04fc*/ 	.short	0x010a
        /*04fe*/ 	.byte	0x08
	.zero		1


	//   ....[62]....
        /*0500*/ 	.word	0x000020f0
        /*0504*/ 	.word	0x00000002
        /*0508*/ 	.word	0x00000120
        /*050c*/ 	.short	0x010a
        /*050e*/ 	.byte	0xff
	.zero		1


	//   ....[63]....
        /*0510*/ 	.word	0x000021b0
        /*0514*/ 	.word	0x00000002
        /*0518*/ 	.word	0x00000000
        /*051c*/ 	.short	0x0101
        /*051e*/ 	.byte	0xff
	.zero		1


	//   ....[64]....
        /*0520*/ 	.word	0x00002710
        /*0524*/ 	.word	0x000000ff
        /*0528*/ 	.word	0x00000000
        /*052c*/ 	.short	0x010a
        /*052e*/ 	.byte	0x04
	.zero		1


	//   ....[65]....
        /*0530*/ 	.word	0x000027a0
        /*0534*/ 	.word	0x000000ff
        /*0538*/ 	.word	0x00000000
        /*053c*/ 	.short	0x010a
        /*053e*/ 	.byte	0x04
	.zero		1


	//   ....[66]....
        /*0540*/ 	.word	0x00002830
        /*0544*/ 	.word	0x000000ff
        /*0548*/ 	.word	0x00000000
        /*054c*/ 	.short	0x010a
        /*054e*/ 	.byte	0x04
	.zero		1


	//   ....[67]....
        /*0550*/ 	.word	0x000028c0
        /*0554*/ 	.word	0x000000ff
        /*0558*/ 	.word	0x00000000
        /*055c*/ 	.short	0x010a
        /*055e*/ 	.byte	0x04
	.zero		1


	//   ....[68]....
        /*0560*/ 	.word	0x00002950
        /*0564*/ 	.word	0x000000ff
        /*0568*/ 	.word	0x00000000
        /*056c*/ 	.short	0x010a
        /*056e*/ 	.byte	0x04
	.zero		1


	//   ....[69]....
        /*0570*/ 	.word	0x000029e0
        /*0574*/ 	.word	0x000000ff
        /*0578*/ 	.word	0x00000000
        /*057c*/ 	.short	0x010a
        /*057e*/ 	.byte	0x04
	.zero		1


	//   ....[70]....
        /*0580*/ 	.word	0x00002a70
        /*0584*/ 	.word	0x000000ff
        /*0588*/ 	.word	0x00000000
        /*058c*/ 	.short	0x010a
        /*058e*/ 	.byte	0x04
	.zero		1


	//   ....[71]....
        /*0590*/ 	.word	0x00002b00
        /*0594*/ 	.word	0x000000ff
        /*0598*/ 	.word	0x00000000
        /*059c*/ 	.short	0x010a
        /*059e*/ 	.byte	0x04
	.zero		1


	//   ....[72]....
        /*05a0*/ 	.word	0x00002b90
        /*05a4*/ 	.word	0x000000ff
        /*05a8*/ 	.word	0x00000000
        /*05ac*/ 	.short	0x010a
        /*05ae*/ 	.byte	0x04
	.zero		1


	//   ....[73]....
        /*05b0*/ 	.word	0x00002c20
        /*05b4*/ 	.word	0x000000ff
        /*05b8*/ 	.word	0x00000000
        /*05bc*/ 	.short	0x010a
        /*05be*/ 	.byte	0x04
	.zero		1


	//   ....[74]....
        /*05c0*/ 	.word	0x00002cb0
        /*05c4*/ 	.word	0x000000ff
        /*05c8*/ 	.word	0x00000000
        /*05cc*/ 	.short	0x010a
        /*05ce*/ 	.byte	0x04
	.zero		1


	//   ....[75]....
        /*05d0*/ 	.word	0x00002d40
        /*05d4*/ 	.word	0x000000ff
        /*05d8*/ 	.word	0x00000000
        /*05dc*/ 	.short	0x010a
        /*05de*/ 	.byte	0x04
	.zero		1


	//   ....[76]....
        /*05e0*/ 	.word	0x00002de0
        /*05e4*/ 	.word	0x00000000
        /*05e8*/ 	.word	0x00000000
        /*05ec*/ 	.short	0x010a
        /*05ee*/ 	.byte	0xff
	.zero		1


	//   ....[77]....
        /*05f0*/ 	.word	0x00002f10
        /*05f4*/ 	.word	0x00000000
        /*05f8*/ 	.word	0x00000180
        /*05fc*/ 	.short	0x010a
        /*05fe*/ 	.byte	0xff
	.zero		1


	//   ....[78]....
        /*0600*/ 	.word	0x00002f80
        /*0604*/ 	.word	0x00000000
        /*0608*/ 	.word	0x00000000
        /*060c*/ 	.short	0x0101
        /*060e*/ 	.byte	0xff
	.zero		1


	//   ....[79]....
        /*0610*/ 	.word	0x00002fa0
        /*0614*/ 	.word	0x000000ff
        /*0618*/ 	.word	0x00000130
        /*061c*/ 	.short	0x010a
        /*061e*/ 	.byte	0x05
	.zero		1


	//   ....[80]....
        /*0620*/ 	.word	0x000030c0
        /*0624*/ 	.word	0x00000000
        /*0628*/ 	.word	0x00000120
        /*062c*/ 	.short	0x010a
        /*062e*/ 	.byte	0xff
	.zero		1


	//   ....[81]....
        /*0630*/ 	.word	0x000031c0
        /*0634*/ 	.word	0x00000000
        /*0638*/ 	.word	0x00000000
        /*063c*/ 	.short	0x0101
        /*063e*/ 	.byte	0xff
	.zero		1


	//   ....[82]....
        /*0640*/ 	.word	0x00003250
        /*0644*/ 	.word	0x000000ff
        /*0648*/ 	.word	0x00000130
        /*064c*/ 	.short	0x0106
        /*064e*/ 	.byte	0x05
	.zero		1


	//   ....[83]....
        /*0650*/ 	.word	0x00003270
        /*0654*/ 	.word	0x000000ff
        /*0658*/ 	.word	0x00000130
        /*065c*/ 	.short	0x010a
        /*065e*/ 	.byte	0x05
	.zero		1


	//   ....[84]....
        /*0660*/ 	.word	0x00003300
        /*0664*/ 	.word	0x000000ff
        /*0668*/ 	.word	0x00000130
        /*066c*/ 	.short	0x0106
        /*066e*/ 	.byte	0x04
	.zero		1


	//   ....[85]....
        /*0670*/ 	.word	0x00003340
        /*0674*/ 	.word	0x00000000
        /*0678*/ 	.word	0x00000130
        /*067c*/ 	.short	0x010a
        /*067e*/ 	.byte	0xff
	.zero		1


	//   ....[86]....
        /*0680*/ 	.word	0x00003580
        /*0684*/ 	.word	0x000000ff
        /*0688*/ 	.word	0x00000008
        /*068c*/ 	.short	0x010a
        /*068e*/ 	.byte	0x06
	.zero		1


	//   ....[87]....
        /*0690*/ 	.word	0x000035a0
        /*0694*/ 	.word	0x000000ff
        /*0698*/ 	.word	0x00000008
        /*069c*/ 	.short	0x010a
        /*069e*/ 	.byte	0x06
	.zero		1


	//   ....[88]....
        /*06a0*/ 	.word	0x00003730
        /*06a4*/ 	.word	0x000000ff
        /*06a8*/ 	.word	0x00000008
        /*06ac*/ 	.short	0x010a
        /*06ae*/ 	.byte	0x06
	.zero		1


	//   ....[89]....
        /*06b0*/ 	.word	0x00003750
        /*06b4*/ 	.word	0x000000ff
        /*06b8*/ 	.word	0x00000008
        /*06bc*/ 	.short	0x010a
        /*06be*/ 	.byte	0x06
	.zero		1


	//   ....[90]....
        /*06c0*/ 	.word	0x00003810
        /*06c4*/ 	.word	0x000000ff
        /*06c8*/ 	.word	0x00000000
        /*06cc*/ 	.short	0x0101
        /*06ce*/ 	.byte	0x07
	.zero		1


	//   ....[91]....
        /*06d0*/ 	.word	0x00003b50
        /*06d4*/ 	.word	0x00000000
        /*06d8*/ 	.word	0x00000120
        /*06dc*/ 	.short	0x010a
        /*06de*/ 	.byte	0xff
	.zero		1


	//   ....[92]....
        /*06e0*/ 	.word	0x00003c10
        /*06e4*/ 	.word	0x00000000
        /*06e8*/ 	.word	0x00000000
        /*06ec*/ 	.short	0x0101
        /*06ee*/ 	.byte	0xff
	.zero		1


	//   ....[93]....
        /*06f0*/ 	.word	0x00003cd0
        /*06f4*/ 	.word	0x000000ff
        /*06f8*/ 	.word	0x00000000
        /*06fc*/ 	.short	0x010a
        /*06fe*/ 	.byte	0x08
	.zero		1


	//   ....[94]....
        /*0700*/ 	.word	0x00003ce0
        /*0704*/ 	.word	0x000000ff
        /*0708*/ 	.word	0x00000160
        /*070c*/ 	.short	0x010a
        /*070e*/ 	.byte	0x09
	.zero		1


	//   ....[95]....
        /*0710*/ 	.word	0x00003d90
        /*0714*/ 	.word	0x000000ff
        /*0718*/ 	.word	0x00000000
        /*071c*/ 	.short	0x010a
        /*071e*/ 	.byte	0x08
	.zero		1


	//   ....[96]....
        /*0720*/ 	.word	0x00003ec0
        /*0724*/ 	.word	0x000000ff
        /*0728*/ 	.word	0x00000000
        /*072c*/ 	.short	0x010a
        /*072e*/ 	.byte	0x1e
	.zero		1


	//   ....[97]....
        /*0730*/ 	.word	0x000041c0
        /*0734*/ 	.word	0x000000ff
        /*0738*/ 	.word	0x00000000
        /*073c*/ 	.short	0x010a
        /*073e*/ 	.byte	0x08
	.zero		1


	//   ....[98]....
        /*0740*/ 	.word	0x00004250
        /*0744*/ 	.word	0x000000ff
        /*0748*/ 	.word	0x00000000
        /*074c*/ 	.short	0x010a
        /*074e*/ 	.byte	0x08
	.zero		1


	//   ....[99]....
        /*0750*/ 	.word	0x000042e0
        /*0754*/ 	.word	0x000000ff
        /*0758*/ 	.word	0x00000000
        /*075c*/ 	.short	0x010a
        /*075e*/ 	.byte	0x08
	.zero		1


	//   ....[100]....
        /*0760*/ 	.word	0x00004380
        /*0764*/ 	.word	0x00000000
        /*0768*/ 	.word	0x00000000
        /*076c*/ 	.short	0x010a
        /*076e*/ 	.byte	0xff
	.zero		1


	//   ....[101]....
        /*0770*/ 	.word	0x000043c0
        /*0774*/ 	.word	0x00000000
        /*0778*/ 	.word	0x00000000
        /*077c*/ 	.short	0x010a
        /*077e*/ 	.byte	0xff
	.zero		1


	//   ....[102]....
        /*0780*/ 	.word	0x00004430
        /*0784*/ 	.word	0x000000ff
        /*0788*/ 	.word	0x00000000
        /*078c*/ 	.short	0x0101
        /*078e*/ 	.byte	0x05
	.zero		1


	//   ....[103]....
        /*0790*/ 	.word	0x00004470
        /*0794*/ 	.word	0x000000ff
        /*0798*/ 	.word	0x000001a0
        /*079c*/ 	.short	0x010a
        /*079e*/ 	.byte	0x07
	.zero		1


	//   ....[104]....
        /*07a0*/ 	.word	0x000044c0
        /*07a4*/ 	.word	0x000000ff
        /*07a8*/ 	.word	0x00000000
        /*07ac*/ 	.short	0x0101
        /*07ae*/ 	.byte	0x05
	.zero		1


	//   ....[105]....
        /*07b0*/ 	.word	0x00004900
        /*07b4*/ 	.word	0x00000000
        /*07b8*/ 	.word	0x00000120
        /*07bc*/ 	.short	0x010a
        /*07be*/ 	.byte	0xff
	.zero		1


	//   ....[106]....
        /*07c0*/ 	.word	0x000049c0
        /*07c4*/ 	.word	0x00000000
        /*07c8*/ 	.word	0x00000000
        /*07cc*/ 	.short	0x0101
        /*07ce*/ 	.byte	0xff
	.zero		1


	//   ....[107]....
        /*07d0*/ 	.word	0x00004ce0
        /*07d4*/ 	.word	0x000000ff
        /*07d8*/ 	.word	0x00000118
        /*07dc*/ 	.short	0x010a
        /*07de*/ 	.byte	0x07
	.zero		1


	//   ....[108]....
        /*07e0*/ 	.word	0x00004ed0
        /*07e4*/ 	.word	0x000000ff
        /*07e8*/ 	.word	0x000000f0
        /*07ec*/ 	.short	0x010a
        /*07ee*/ 	.byte	0x07
	.zero		1


	//   ....[109]....
        /*07f0*/ 	.word	0x000050c0
        /*07f4*/ 	.word	0x000000ff
        /*07f8*/ 	.word	0x000000d0
        /*07fc*/ 	.short	0x010b
        /*07fe*/ 	.byte	0x07
	.zero		1


	//   ....[110]....
        /*0800*/ 	.word	0x000050d0
        /*0804*/ 	.word	0x000000ff
        /*0808*/ 	.word	0x00000000
        /*080c*/ 	.short	0x0101
        /*080e*/ 	.byte	0x0e
	.zero		1


	//   ....[111]....
        /*0810*/ 	.word	0x000050e0
        /*0814*/ 	.word	0x000000ff
        /*0818*/ 	.word	0x000000f8
        /*081c*/ 	.short	0x010a
        /*081e*/ 	.byte	0x07
	.zero		1


	//   ....[112]....
        /*0820*/ 	.word	0x00005290
        /*0824*/ 	.word	0x000000ff
        /*0828*/ 	.word	0x000000d8
        /*082c*/ 	.short	0x010b
        /*082e*/ 	.byte	0x07
	.zero		1


	//   ....[113]....
        /*0830*/ 	.word	0x000052a0
        /*0834*/ 	.word	0x000000ff
        /*0838*/ 	.word	0x00000000
        /*083c*/ 	.short	0x0101
        /*083e*/ 	.byte	0x0e
	.zero		1


	//   ....[114]....
        /*0840*/ 	.word	0x000052b0
        /*0844*/ 	.word	0x000000ff
        /*0848*/ 	.word	0x00000100
        /*084c*/ 	.short	0x010a
        /*084e*/ 	.byte	0x07
	.zero		1


	//   ....[115]....
        /*0850*/ 	.word	0x000054a0
        /*0854*/ 	.word	0x000000ff
        /*0858*/ 	.word	0x000000e0
        /*085c*/ 	.short	0x010b
        /*085e*/ 	.byte	0x07
	.zero		1


	//   ....[116]....
        /*0860*/ 	.word	0x00005510
        /*0864*/ 	.word	0x000000ff
        /*0868*/ 	.word	0x00000000
        /*086c*/ 	.short	0x0101
        /*086e*/ 	.byte	0x0e
	.zero		1


	//   ....[117]....
        /*0870*/ 	.word	0x00005520
        /*0874*/ 	.word	0x000000ff
        /*0878*/ 	.word	0x00000108
        /*087c*/ 	.short	0x010a
        /*087e*/ 	.byte	0x07
	.zero		1


	//   ....[118]....
        /*0880*/ 	.word	0x000057c0
        /*0884*/ 	.word	0x000000ff
        /*0888*/ 	.word	0x000000e8
        /*088c*/ 	.short	0x010b
        /*088e*/ 	.byte	0x07
	.zero		1


	//   ....[119]....
        /*0890*/ 	.word	0x000057e0
        /*0894*/ 	.word	0x000000ff
        /*0898*/ 	.word	0x00000000
        /*089c*/ 	.short	0x0101
        /*089e*/ 	.byte	0x0d
	.zero		1


	//   ....[120]....
        /*08a0*/ 	.word	0x00005810
        /*08a4*/ 	.word	0x000000ff
        /*08a8*/ 	.word	0x000000f0
        /*08ac*/ 	.short	0x010a
        /*08ae*/ 	.byte	0x07
	.zero		1


	//   ....[121]....
        /*08b0*/ 	.word	0x00005830
        /*08b4*/ 	.word	0x000000ff
        /*08b8*/ 	.word	0x000000f8
        /*08bc*/ 	.short	0x010a
        /*08be*/ 	.byte	0x07
	.zero		1


	//   ....[122]....
        /*08c0*/ 	.word	0x00005850
        /*08c4*/ 	.word	0x000000ff
        /*08c8*/ 	.word	0x00000100
        /*08cc*/ 	.short	0x010a
        /*08ce*/ 	.byte	0x07
	.zero		1


	//   ....[123]....
        /*08d0*/ 	.word	0x00005890
        /*08d4*/ 	.word	0x00000000
        /*08d8*/ 	.word	0x00000108
        /*08dc*/ 	.short	0x010a
        /*08de*/ 	.byte	0xff
	.zero		1


	//   ....[124]....
        /*08e0*/ 	.word	0x00005b30
        /*08e4*/ 	.word	0x00000000
        /*08e8*/ 	.word	0x00000120
        /*08ec*/ 	.short	0x010a
        /*08ee*/ 	.byte	0xff
	.zero		1


	//   ....[125]....
        /*08f0*/ 	.word	0x00005bf0
        /*08f4*/ 	.word	0x00000000
        /*08f8*/ 	.word	0x00000000
        /*08fc*/ 	.short	0x0101
        /*08fe*/ 	.byte	0xff
	.zero		1


	//   ....[126]....
        /*0900*/ 	.word	0x000066f0
        /*0904*/ 	.word	0x000000ff
        /*0908*/ 	.word	0x000000d0
        /*090c*/ 	.short	0x010a
        /*090e*/ 	.byte	0x04
	.zero		1


	//   ....[127]....
        /*0910*/ 	.word	0x00006710
        /*0914*/ 	.word	0x00000003
        /*0918*/ 	.word	0x00000140
        /*091c*/ 	.short	0x010a
        /*091e*/ 	.byte	0xff
	.zero		1


	//   ....[128]....
        /*0920*/ 	.word	0x00006900
        /*0924*/ 	.word	0x00000003
        /*0928*/ 	.word	0x000000d0
        /*092c*/ 	.short	0x010a
        /*092e*/ 	.byte	0xff
	.zero		1


	//   ....[129]....
        /*0930*/ 	.word	0x00006a70
        /*0934*/ 	.word	0x00000052
        /*0938*/ 	.word	0x00000140
        /*093c*/ 	.short	0x010a
        /*093e*/ 	.byte	0xff
	.zero		1


	//   ....[130]....
        /*0940*/ 	.word	0x000075a0
        /*0944*/ 	.word	0x0000000b
        /*0948*/ 	.word	0x00000000
        /*094c*/ 	.short	0x0101
        /*094e*/ 	.byte	0xff
	.zero		1


	//   ....[131]....
        /*0950*/ 	.word	0x00008c60
        /*0954*/ 	.word	0x00000000
        /*0958*/ 	.word	0x00000000
        /*095c*/ 	.short	0x0101
        /*095e*/ 	.byte	0xff
	.zero		1


	//   ....[132]....
        /*0960*/ 	.word	0x00008ce0
        /*0964*/ 	.word	0x00000002
        /*0968*/ 	.word	0x000000d0
        /*096c*/ 	.short	0x010a
        /*096e*/ 	.byte	0xff
	.zero		1


	//   ....[133]....
        /*0970*/ 	.word	0x00008f40
        /*0974*/ 	.word	0x00000000
        /*0978*/ 	.word	0x00000000
        /*097c*/ 	.short	0x0101
        /*097e*/ 	.byte	0xff
	.zero		1


	//   ....[134]....
        /*0980*/ 	.word	0x00008f60
        /*0984*/ 	.word	0x00000002
        /*0988*/ 	.word	0x00000190
        /*098c*/ 	.short	0x010a
        /*098e*/ 	.byte	0xff
	.zero		1


	//   ....[135]....
        /*0990*/ 	.word	0x00008fc0
        /*0994*/ 	.word	0x00000002
        /*0998*/ 	.word	0x00000068
        /*099c*/ 	.short	0x010a
        /*099e*/ 	.byte	0xff
	.zero		1


	//   ....[136]....
        /*09a0*/ 	.word	0x00009020
        /*09a4*/ 	.word	0x00000002
        /*09a8*/ 	.word	0x00000068
        /*09ac*/ 	.short	0x010a
        /*09ae*/ 	.byte	0xff
	.zero		1


	//   ....[137]....
        /*09b0*/ 	.word	0x00009070
        /*09b4*/ 	.word	0x00000002
        /*09b8*/ 	.word	0x00000120
        /*09bc*/ 	.short	0x010a
        /*09be*/ 	.byte	0xff
	.zero		1


	//   ....[138]....
        /*09c0*/ 	.word	0x000090d0
        /*09c4*/ 	.word	0x00000000
        /*09c8*/ 	.word	0x00000000
        /*09cc*/ 	.short	0x010a
        /*09ce*/ 	.byte	0xff
	.zero		1


	//   ....[139]....
        /*09d0*/ 	.word	0x00009130
        /*09d4*/ 	.word	0x00000000
        /*09d8*/ 	.word	0x00000000
        /*09dc*/ 	.short	0x010a
        /*09de*/ 	.byte	0xff
	.zero		1


	//   ....[140]....
        /*09e0*/ 	.word	0x00009190
        /*09e4*/ 	.word	0x00000000
        /*09e8*/ 	.word	0x00000000
        /*09ec*/ 	.short	0x010a
        /*09ee*/ 	.byte	0xff
	.zero		1


	//   ....[141]....
        /*09f0*/ 	.word	0x000091f0
        /*09f4*/ 	.word	0x00000000
        /*09f8*/ 	.word	0x00000000
        /*09fc*/ 	.short	0x010a
        /*09fe*/ 	.byte	0xff
	.zero		1


	//   ....[142]....
        /*0a00*/ 	.word	0x00009250
        /*0a04*/ 	.word	0x00000000
        /*0a08*/ 	.word	0x00000000
        /*0a0c*/ 	.short	0x010a
        /*0a0e*/ 	.byte	0xff
	.zero		1


	//   ....[143]....
        /*0a10*/ 	.word	0x000092b0
        /*0a14*/ 	.word	0x00000000
        /*0a18*/ 	.word	0x00000000
        /*0a1c*/ 	.short	0x010a
        /*0a1e*/ 	.byte	0xff
	.zero		1


	//   ....[144]....
        /*0a20*/ 	.word	0x00009310
        /*0a24*/ 	.word	0x00000000
        /*0a28*/ 	.word	0x00000000
        /*0a2c*/ 	.short	0x010a
        /*0a2e*/ 	.byte	0xff
	.zero		1


	//   ....[145]....
        /*0a30*/ 	.word	0x00009370
        /*0a34*/ 	.word	0x00000000
        /*0a38*/ 	.word	0x00000000
        /*0a3c*/ 	.short	0x010a
        /*0a3e*/ 	.byte	0xff
	.zero		1


	//   ....[146]....
        /*0a40*/ 	.word	0x000093d0
        /*0a44*/ 	.word	0x00000000
        /*0a48*/ 	.word	0x00000000
        /*0a4c*/ 	.short	0x010a
        /*0a4e*/ 	.byte	0xff
	.zero		1


	//   ....[147]....
        /*0a50*/ 	.word	0x00009430
        /*0a54*/ 	.word	0x00000000
        /*0a58*/ 	.word	0x00000000
        /*0a5c*/ 	.short	0x010a
        /*0a5e*/ 	.byte	0xff
	.zero		1


	//   ....[148]....
        /*0a60*/ 	.word	0x00009490
        /*0a64*/ 	.word	0x00000000
        /*0a68*/ 	.word	0x00000000
        /*0a6c*/ 	.short	0x010a
        /*0a6e*/ 	.byte	0xff
	.zero		1


	//   ....[149]....
        /*0a70*/ 	.word	0x000094f0
        /*0a74*/ 	.word	0x00000000
        /*0a78*/ 	.word	0x00000000
        /*0a7c*/ 	.short	0x010a
        /*0a7e*/ 	.byte	0xff
	.zero		1


	//   ....[150]....
        /*0a80*/ 	.word	0x00009540
        /*0a84*/ 	.word	0x00000000
        /*0a88*/ 	.word	0x00000180
        /*0a8c*/ 	.short	0x010a
        /*0a8e*/ 	.byte	0xff
	.zero		1


	//   ....[151]....
        /*0a90*/ 	.word	0x000095a0
        /*0a94*/ 	.word	0x00000000
        /*0a98*/ 	.word	0x00000130
        /*0a9c*/ 	.short	0x010a
        /*0a9e*/ 	.byte	0xff
	.zero		1


	//   ....[152]....
        /*0aa0*/ 	.word	0x000095f0
        /*0aa4*/ 	.word	0x00000000
        /*0aa8*/ 	.word	0x00000120
        /*0aac*/ 	.short	0x010a
        /*0aae*/ 	.byte	0xff
	.zero		1


	//   ....[153]....
        /*0ab0*/ 	.word	0x00009650
        /*0ab4*/ 	.word	0x00000000
        /*0ab8*/ 	.word	0x00000130
        /*0abc*/ 	.short	0x010a
        /*0abe*/ 	.byte	0xff
	.zero		1


	//   ....[154]....
        /*0ac0*/ 	.word	0x000096b0
        /*0ac4*/ 	.word	0x00000004
        /*0ac8*/ 	.word	0x00000008
        /*0acc*/ 	.short	0x010a
        /*0ace*/ 	.byte	0xff
	.zero		1


	//   ....[155]....
        /*0ad0*/ 	.word	0x00009790
        /*0ad4*/ 	.word	0x00000002
        /*0ad8*/ 	.word	0x00000008
        /*0adc*/ 	.short	0x010a
        /*0ade*/ 	.byte	0xff
	.zero		1


	//   ....[156]....
        /*0ae0*/ 	.word	0x000097e0
        /*0ae4*/ 	.word	0x00000000
        /*0ae8*/ 	.word	0x00000120
        /*0aec*/ 	.short	0x010a
        /*0aee*/ 	.byte	0xff
	.zero		1


	//   ....[157]....
        /*0af0*/ 	.word	0x00009840
        /*0af4*/ 	.word	0x00000000
        /*0af8*/ 	.word	0x00000160
        /*0afc*/ 	.short	0x010a
        /*0afe*/ 	.byte	0xff
	.zero		1


	//   ....[158]....
        /*0b00*/ 	.word	0x000098a0
        /*0b04*/ 	.word	0x00000000
        /*0b08*/ 	.word	0x00000000
        /*0b0c*/ 	.short	0x010a
        /*0b0e*/ 	.byte	0xff
	.zero		1


	//   ....[159]....
        /*0b10*/ 	.word	0x00009900
        /*0b14*/ 	.word	0x00000000
        /*0b18*/ 	.word	0x00000000
        /*0b1c*/ 	.short	0x010a
        /*0b1e*/ 	.byte	0xff
	.zero		1


	//   ....[160]....
        /*0b20*/ 	.word	0x00009960
        /*0b24*/ 	.word	0x00000000
        /*0b28*/ 	.word	0x00000000
        /*0b2c*/ 	.short	0x010a
        /*0b2e*/ 	.byte	0xff
	.zero		1


	//   ....[161]....
        /*0b30*/ 	.word	0x000099c0
        /*0b34*/ 	.word	0x00000000
        /*0b38*/ 	.word	0x00000000
        /*0b3c*/ 	.short	0x010a
        /*0b3e*/ 	.byte	0xff
	.zero		1


	//   ....[162]....
        /*0b40*/ 	.word	0x00009a20
        /*0b44*/ 	.word	0x00000000
        /*0b48*/ 	.word	0x000001a0
        /*0b4c*/ 	.short	0x010a
        /*0b4e*/ 	.byte	0xff
	.zero		1


	//   ....[163]....
        /*0b50*/ 	.word	0x00009a70
        /*0b54*/ 	.word	0x00000000
        /*0b58*/ 	.word	0x00000120
        /*0b5c*/ 	.short	0x010a
        /*0b5e*/ 	.byte	0xff
	.zero		1


	//   ....[164]....
        /*0b60*/ 	.word	0x00009ad0
        /*0b64*/ 	.word	0x00000000
        /*0b68*/ 	.word	0x00000118
        /*0b6c*/ 	.short	0x010a
        /*0b6e*/ 	.byte	0xff
	.zero		1


	//   ....[165]....
        /*0b70*/ 	.word	0x00009b30
        /*0b74*/ 	.word	0x00000000
        /*0b78*/ 	.word	0x000000f0
        /*0b7c*/ 	.short	0x010a
        /*0b7e*/ 	.byte	0xff
	.zero		1


	//   ....[166]....
        /*0b80*/ 	.word	0x00009b90
        /*0b84*/ 	.word	0x00000000
        /*0b88*/ 	.word	0x000000f8
        /*0b8c*/ 	.short	0x010a
        /*0b8e*/ 	.byte	0xff
	.zero		1


	//   ....[167]....
        /*0b90*/ 	.word	0x00009bf0
        /*0b94*/ 	.word	0x00000000
        /*0b98*/ 	.word	0x00000100
        /*0b9c*/ 	.short	0x010a
        /*0b9e*/ 	.byte	0xff
	.zero		1


	//   ....[168]....
        /*0ba0*/ 	.word	0x00009c50
        /*0ba4*/ 	.word	0x00000000
        /*0ba8*/ 	.word	0x00000108
        /*0bac*/ 	.short	0x010a
        /*0bae*/ 	.byte	0xff
	.zero		1


	//   ....[169]....
        /*0bb0*/ 	.word	0x00009cb0
        /*0bb4*/ 	.word	0x00000000
        /*0bb8*/ 	.word	0x000000f0
        /*0bbc*/ 	.short	0x010a
        /*0bbe*/ 	.byte	0xff
	.zero		1


	//   ....[170]....
        /*0bc0*/ 	.word	0x00009d10
        /*0bc4*/ 	.word	0x00000000
        /*0bc8*/ 	.word	0x000000f8
        /*0bcc*/ 	.short	0x010a
        /*0bce*/ 	.byte	0xff
	.zero		1


	//   ....[171]....
        /*0bd0*/ 	.word	0x00009d70
        /*0bd4*/ 	.word	0x00000000
        /*0bd8*/ 	.word	0x00000100
        /*0bdc*/ 	.short	0x010a
        /*0bde*/ 	.byte	0xff
	.zero		1


	//   ....[172]....
        /*0be0*/ 	.word	0x00009dc0
        /*0be4*/ 	.word	0x00000000
        /*0be8*/ 	.word	0x00000120
        /*0bec*/ 	.short	0x010a
        /*0bee*/ 	.byte	0xff
	.zero		1


	//   ....[173]....
        /*0bf0*/ 	.word	0x00009e10
        /*0bf4*/ 	.word	0x00000003
        /*0bf8*/ 	.word	0x000000d0
        /*0bfc*/ 	.short	0x010a
        /*0bfe*/ 	.byte	0xff
	.zero		1


	//   ....[174]....
        /*0c00*/ 	.word	0x00009e60
        /*0c04*/ 	.word	0x00000052
        /*0c08*/ 	.word	0x00000140
        /*0c0c*/ 	.short	0x010a
        /*0c0e*/ 	.byte	0xff
	.zero		1


	//----- nvinfo : EIATTR_NUM_MBARRIERS
	.align		4
.L_49:
        /*0c10*/ 	.byte	0x03, 0x38
        /*0c12*/ 	.short	0x0035


	//----- nvinfo : EIATTR_EXIT_INSTR_OFFSETS
	.align		4
        /*0c14*/ 	.byte	0x04, 0x1c
        /*0c16*/ 	.short	(.L_51 - .L_50)


	//   ....[0]....
.L_50:
        /*0c18*/ 	.word	0x00002e10


	//   ....[1]....
        /*0c1c*/ 	.word	0x00003310


	//   ....[2]....
        /*0c20*/ 	.word	0x00003370


	//   ....[3]....
        /*0c24*/ 	.word	0x000046f0


	//   ....[4]....
        /*0c28*/ 	.word	0x000058c0


	//   ....[5]....
        /*0c2c*/ 	.word	0x00005900


	//   ....[6]....
        /*0c30*/ 	.word	0x00008e20


	//   ....[7]....
        /*0c34*/ 	.word	0x00008ea0


	//   ....[8]....
        /*0c38*/ 	.word	0x00008ed0


	//   ....[9]....
        /*0c3c*/ 	.word	0x00008f50


	//----- nvinfo : EIATTR_MAX_THREADS
	.align		4
.L_51:
        /*0c40*/ 	.byte	0x04, 0x05
        /*0c42*/ 	.short	(.L_53 - .L_52)
.L_52:
        /*0c44*/ 	.word	0x00000100
        /*0c48*/ 	.word	0x00000001
        /*0c4c*/ 	.word	0x00000001


	//----- nvinfo : EIATTR_CRS_STACK_SIZE
	.align		4
.L_53:
        /*0c50*/ 	.byte	0x04, 0x1e
        /*0c52*/ 	.short	(.L_55 - .L_54)
.L_54:
        /*0c54*/ 	.word	0x00000000


	//----- nvinfo : EIATTR_CBANK_PARAM_SIZE
	.align		4
.L_55:
        /*0c58*/ 	.byte	0x03, 0x19
        /*0c5a*/ 	.short	0x0800


	//----- nvinfo : EIATTR_PARAM_CBANK
	.align		4
        /*0c5c*/ 	.byte	0x04, 0x0a
        /*0c5e*/ 	.short	(.L_57 - .L_56)
	.align		4
.L_56:
        /*0c60*/ 	.word	index@(.nv.constant0._ZN7cutlass13device_kernelINS_4gemm6kernel13GemmUniversalIN4cute5tupleIJiiiiEEENS1_10collective13CollectiveMmaINS1_35MainloopSm100TmaUmmaWarpSpecializedILi13ELi2ELi4ENS5_IJNS4_1CILi2EEENSA_ILi1EEESC_EEEEENS5_IJNSA_ILi128EEESF_NSA_ILi64EEEEEENS_10bfloat16_tENS5_IJlSC_lEEESI_SJ_NS4_8TiledMMAINS4_8MMA_AtomIJNS4_26SM100_MMA_F16BF16_2x1SM_SSISI_SI_fLi128ELi128ELNS4_4UMMA5MajorE0ELSO_0ELNSN_7ScaleInE0ELSP_0EEEEEENS4_6LayoutINS5_IJSC_SC_SC_EEENS5_IJNSA_ILi0EEESU_SU_EEEEENS5_IJNS4_10UnderscoreESX_SX_EEEEENS4_18SM100_TMA_2SM_LOADENS4_14ComposedLayoutINS4_7SwizzleILi3ELi4ELi3EEENS4_18smem_ptr_flag_bitsILi16EEENSS_INS5_IJNSA_ILi8EEESG_EEENS5_IJSG_SC_EEEEEEEvNS4_8identityES10_S1A_vS1B_EENS_8epilogue10collective18CollectiveEpilogueINS1D_23Sm100TmaWarpSpecializedILi4ELi2ELi16ELb1ELb0EEEJNS5_IJSG_SF_SG_EEENS5_IJNSS_ISG_SC_EENSS_INS5_IJNSA_ILi16EEESB_EEENS5_IJSC_SG_EEEEEEEESI_SJ_SI_SJ_NS1D_6fusion15FusionCallbacksIS1H_NS1P_13LinCombEltActINS1D_6thread7SigmoidESI_fSI_fLNS_15FloatRoundStyleE2EEES1I_S1O_JEEENS4_5SM1004TMEM4LOAD26SM100_TMEM_LOAD_32dp32b16xENS4_13SM90_TMA_LOADENS11_INS12_ILi1ELi4ELi3EEES15_NSS_INS5_IJS16_S1K_EEENS5_IJS1K_SC_EEEEEEENS4_39AutoVectorizingCopyWithAssumedAlignmentILi128EEENS4_14SM90_TMA_STOREES26_S28_S28_EEEvvEEEEvNT_6ParamsE)
        /*0c64*/ 	.short	0x0380
        /*0c66*/ 	.short	0x0800


	//----- nvinfo : EIATTR_SW_WAR
	.align		4
.L_57:
        /*0c68*/ 	.byte	0x04, 0x36
        /*0c6a*/ 	.short	(.L_59 - .L_58)
.L_58:
        /*0c6c*/ 	.word	0x00000008
.L_59:


//--------------------- .nv.callgraph             --------------------------
	.section	.nv.callgraph,"",@"SHT_CUDA_CALLGRAPH"
	.align	4
	.sectionentsize	8
	.align		4
        /*0000*/ 	.word	0x00000000
	.align		4
        /*0004*/ 	.word	0xffffffff
	.align		4
        /*0008*/ 	.word	index@(_ZN7cutlass13device_kernelINS_4gemm6kernel13GemmUniversalIN4cute5tupleIJiiiiEEENS1_10collective13CollectiveMmaINS1_35MainloopSm100TmaUmmaWarpSpecializedILi13ELi2ELi4ENS5_IJNS4_1CILi2EEENSA_ILi1EEESC_EEEEENS5_IJNSA_ILi128EEESF_NSA_ILi64EEEEEENS_10bfloat16_tENS5_IJlSC_lEEESI_SJ_NS4_8TiledMMAINS4_8MMA_AtomIJNS4_26SM100_MMA_F16BF16_2x1SM_SSISI_SI_fLi128ELi128ELNS4_4UMMA5MajorE0ELSO_0ELNSN_7ScaleInE0ELSP_0EEEEEENS4_6LayoutINS5_IJSC_SC_SC_EEENS5_IJNSA_ILi0EEESU_SU_EEEEENS5_IJNS4_10UnderscoreESX_SX_EEEEENS4_18SM100_TMA_2SM_LOADENS4_14ComposedLayoutINS4_7SwizzleILi3ELi4ELi3EEENS4_18smem_ptr_flag_bitsILi16EEENSS_INS5_IJNSA_ILi8EEESG_EEENS5_IJSG_SC_EEEEEEEvNS4_8identityES10_S1A_vS1B_EENS_8epilogue10collective18CollectiveEpilogueINS1D_23Sm100TmaWarpSpecializedILi4ELi2ELi16ELb1ELb0EEEJNS5_IJSG_SF_SG_EEENS5_IJNSS_ISG_SC_EENSS_INS5_IJNSA_ILi16EEESB_EEENS5_IJSC_SG_EEEEEEEESI_SJ_SI_SJ_NS1D_6fusion15FusionCallbacksIS1H_NS1P_13LinCombEltActINS1D_6thread7SigmoidESI_fSI_fLNS_15FloatRoundStyleE2EEES1I_S1O_JEEENS4_5SM1004TMEM4LOAD26SM100_TMEM_LOAD_32dp32b16xENS4_13SM90_TMA_LOADENS11_INS12_ILi1ELi4ELi3EEES15_NSS_INS5_IJS16_S1K_EEENS5_IJS1K_SC_EEEEEEENS4_39AutoVectorizingCopyWithAssumedAlignmentILi128EEENS4_14SM90_TMA_STOREES26_S28_S28_EEEvvEEEEvNT_6ParamsE)
	.align		4
        /*000c*/ 	.word	index@(__assertfail)
	.align		4
        /*0010*/ 	.word	0x00000000
	.align		4
        /*0014*/ 	.word	0xfffffffe
	.align		4
        /*0018*/ 	.word	0x00000000
	.align		4
        /*001c*/ 	.word	0xfffffffd
	.align		4
        /*0020*/ 	.word	0x00000000
	.align		4
        /*0024*/ 	.word	0xfffffffc


//--------------------- .nv.constant4             --------------------------
	.section	.nv.constant4,"a",@progbits
	.align	8
	.align		8
.nv.constant4:
        /*0000*/ 	.dword	__assertfail
	.align		8
        /*0008*/ 	.dword	__unnamed_1
	.align		8
        /*0010*/ 	.dword	__unnamed_2
	.align		8
        /*0018*/ 	.dword	_ZN39_INTERNAL_9f6afaea_4_k_cu_9c201e3b_29864cuda3std3__45__cpo5beginE
	.align		8
        /*0020*/ 	.dword	_ZN39_INTERNAL_9f6afaea_4_k_cu_9c201e3b_29864cuda3std3__45__cpo3endE
	.align		8
        /*0028*/ 	.dword	_ZN39_INTERNAL_9f6afaea_4_k_cu_9c201e3b_29864cuda3std3__45__cpo6cbeginE
	.align		8
        /*0030*/ 	.dword	_ZN39_INTERNAL_9f6afaea_4_k_cu_9c201e3b_29864cuda3std3__45__cpo4cendE
	.align		8
        /*0038*/ 	.dword	_ZN39_INTERNAL_9f6afaea_4_k_cu_9c201e3b_29864cuda3std3__441_GLOBAL__N__9f6afaea_4_k_cu_9c201e3b_29866ignoreE
	.align		8
        /*0040*/ 	.dword	_ZN39_INTERNAL_9f6afaea_4_k_cu_9c201e3b_29864cuda3std3__419piecewise_constructE
	.align		8
        /*0048*/ 	.dword	_ZN39_INTERNAL_9f6afaea_4_k_cu_9c201e3b_29864cuda3std3__48in_placeE
	.align		8
        /*0050*/ 	.dword	_ZN39_INTERNAL_9f6afaea_4_k_cu_9c201e3b_29864cuda3std6ranges3__45__cpo4swapE
	.align		8
        /*0058*/ 	.dword	_ZN39_INTERNAL_9f6afaea_4_k_cu_9c201e3b_29864cuda3std6ranges3__45__cpo9iter_moveE
	.align		8
        /*0060*/ 	.dword	_ZN39_INTERNAL_9f6afaea_4_k_cu_9c201e3b_29864cute7productE
	.align		8
        /*0068*/ 	.dword	_ZN39_INTERNAL_9f6afaea_4_k_cu_9c201e3b_29864cute1_E
	.align		8
        /*0070*/ 	.dword	$str$25
	.align		8
        /*0078*/ 	.dword	$str$26
	.align		8
        /*0080*/ 	.dword	$str$27
	.align		8
        /*0088*/ 	.dword	$str$28


//--------------------- .text._ZN7cutlass13device_kernelINS_4gemm6kernel13GemmUniversalIN4cute5tupleIJiiiiEEENS1_10collective13CollectiveMmaINS1_35MainloopSm100TmaUmmaWarpSpecializedILi13ELi2ELi4ENS5_IJNS4_1CILi2EEENSA_ILi1EEESC_EEEEENS5_IJNSA_ILi128EEESF_NSA_ILi64EEEEEENS_10bfloat16_tENS5_IJlSC_lEEESI_SJ_NS4_8TiledMMAINS4_8MMA_AtomIJNS4_26SM100_MMA_F16BF16_2x1SM_SSISI_SI_fLi128ELi128ELNS4_4UMMA5MajorE0ELSO_0ELNSN_7ScaleInE0ELSP_0EEEEEENS4_6LayoutINS5_IJSC_SC_SC_EEENS5_IJNSA_ILi0EEESU_SU_EEEEENS5_IJNS4_10UnderscoreESX_SX_EEEEENS4_18SM100_TMA_2SM_LOADENS4_14ComposedLayoutINS4_7SwizzleILi3ELi4ELi3EEENS4_18smem_ptr_flag_bitsILi16EEENSS_INS5_IJNSA_ILi8EEESG_EEENS5_IJSG_SC_EEEEEEEvNS4_8identityES10_S1A_vS1B_EENS_8epilogue10collective18CollectiveEpilogueINS1D_23Sm100TmaWarpSpecializedILi4ELi2ELi16ELb1ELb0EEEJNS5_IJSG_SF_SG_EEENS5_IJNSS_ISG_SC_EENSS_INS5_IJNSA_ILi16EEESB_EEENS5_IJSC_SG_EEEEEEEESI_SJ_SI_SJ_NS1D_6fusion15FusionCallbacksIS1H_NS1P_13LinCombEltActINS1D_6thread7SigmoidESI_fSI_fLNS_15FloatRoundStyleE2EEES1I_S1O_JEEENS4_5SM1004TMEM4LOAD26SM100_TMEM_LOAD_32dp32b16xENS4_13SM90_TMA_LOADENS11_INS12_ILi1ELi4ELi3EEES15_NSS_INS5_IJS16_S1K_EEENS5_IJS1K_SC_EEEEEEENS4_39AutoVectorizingCopyWithAssumedAlignmentILi128EEENS4_14SM90_TMA_STOREES26_S28_S28_EEEvvEEEEvNT_6ParamsE --------------------------
	.section	.text._ZN7cutlass13device_kernelINS_4gemm6kernel13GemmUniversalIN4cute5tupleIJiiiiEEENS1_10collective13CollectiveMmaINS1_35MainloopSm100TmaUmmaWarpSpecializedILi13ELi2ELi4ENS5_IJNS4_1CILi2EEENSA_ILi1EEESC_EEEEENS5_IJNSA_ILi128EEESF_NSA_ILi64EEEEEENS_10bfloat16_tENS5_IJlSC_lEEESI_SJ_NS4_8TiledMMAINS4_8MMA_AtomIJNS4_26SM100_MMA_F16BF16_2x1SM_SSISI_SI_fLi128ELi128ELNS4_4UMMA5MajorE0ELSO_0ELNSN_7ScaleInE0ELSP_0EEEEEENS4_6LayoutINS5_IJSC_SC_SC_EEENS5_IJNSA_ILi0EEESU_SU_EEEEENS5_IJNS4_10UnderscoreESX_SX_EEEEENS4_18SM100_TMA_2SM_LOADENS4_14ComposedLayoutINS4_7SwizzleILi3ELi4ELi3EEENS4_18smem_ptr_flag_bitsILi16EEENSS_INS5_IJNSA_ILi8EEESG_EEENS5_IJSG_SC_EEEEEEEvNS4_8identityES10_S1A_vS1B_EENS_8epilogue10collective18CollectiveEpilogueINS1D_23Sm100TmaWarpSpecializedILi4ELi2ELi16ELb1ELb0EEEJNS5_IJSG_SF_SG_EEENS5_IJNSS_ISG_SC_EENSS_INS5_IJNSA_ILi16EEESB_EEENS5_IJSC_SG_EEEEEEEESI_SJ_SI_SJ_NS1D_6fusion15FusionCallbacksIS1H_NS1P_13LinCombEltActINS1D_6thread7SigmoidESI_fSI_fLNS_15FloatRoundStyleE2EEES1I_S1O_JEEENS4_5SM1004TMEM4LOAD26SM100_TMEM_LOAD_32dp32b16xENS4_13SM90_TMA_LOADENS11_INS12_ILi1ELi4ELi3EEES15_NSS_INS5_IJS16_S1K_EEENS5_IJS1K_SC_EEEEEEENS4_39AutoVectorizingCopyWithAssumedAlignmentILi128EEENS4_14SM90_TMA_STOREES26_S28_S28_EEEvvEEEEvNT_6ParamsE,"ax",@progbits
	.align	128
.text._ZN7cutlass13device_kernelINS_4gemm6kernel13GemmUniversalIN4cute5tupleIJiiiiEEENS1_10collective13CollectiveMmaINS1_35MainloopSm100TmaUmmaWarpSpecializedILi13ELi2ELi4ENS5_IJNS4_1CILi2EEENSA_ILi1EEESC_EEEEENS5_IJNSA_ILi128EEESF_NSA_ILi64EEEEEENS_10bfloat16_tENS5_IJlSC_lEEESI_SJ_NS4_8TiledMMAINS4_8MMA_AtomIJNS4_26SM100_MMA_F16BF16_2x1SM_SSISI_SI_fLi128ELi128ELNS4_4UMMA5MajorE0ELSO_0ELNSN_7ScaleInE0ELSP_0EEEEEENS4_6LayoutINS5_IJSC_SC_SC_EEENS5_IJNSA_ILi0EEESU_SU_EEEEENS5_IJNS4_10UnderscoreESX_SX_EEEEENS4_18SM100_TMA_2SM_LOADENS4_14ComposedLayoutINS4_7SwizzleILi3ELi4ELi3EEENS4_18smem_ptr_flag_bitsILi16EEENSS_INS5_IJNSA_ILi8EEESG_EEENS5_IJSG_SC_EEEEEEEvNS4_8identityES10_S1A_vS1B_EENS_8epilogue10collective18CollectiveEpilogueINS1D_23Sm100TmaWarpSpecializedILi4ELi2ELi16ELb1ELb0EEEJNS5_IJSG_SF_SG_EEENS5_IJNSS_ISG_SC_EENSS_INS5_IJNSA_ILi16EEESB_EEENS5_IJSC_SG_EEEEEEEESI_SJ_SI_SJ_NS1D_6fusion15FusionCallbacksIS1H_NS1P_13LinCombEltActINS1D_6thread7SigmoidESI_fSI_fLNS_15FloatRoundStyleE2EEES1I_S1O_JEEENS4_5SM1004TMEM4LOAD26SM100_TMEM_LOAD_32dp32b16xENS4_13SM90_TMA_LOADENS11_INS12_ILi1ELi4ELi3EEES15_NSS_INS5_IJS16_S1K_EEENS5_IJS1K_SC_EEEEEEENS4_39AutoVectorizingCopyWithAssumedAlignmentILi128EEENS4_14SM90_TMA_STOREES26_S28_S28_EEEvvEEEEvNT_6ParamsE:
        .type           _ZN7cutlass13device_kernelINS_4gemm6kernel13GemmUniversalIN4cute5tupleIJiiiiEEENS1_10collective13CollectiveMmaINS1_35MainloopSm100TmaUmmaWarpSpecializedILi13ELi2ELi4ENS5_IJNS4_1CILi2EEENSA_ILi1EEESC_EEEEENS5_IJNSA_ILi128EEESF_NSA_ILi64EEEEEENS_10bfloat16_tENS5_IJlSC_lEEESI_SJ_NS4_8TiledMMAINS4_8MMA_AtomIJNS4_26SM100_MMA_F16BF16_2x1SM_SSISI_SI_fLi128ELi128ELNS4_4UMMA5MajorE0ELSO_0ELNSN_7ScaleInE0ELSP_0EEEEEENS4_6LayoutINS5_IJSC_SC_SC_EEENS5_IJNSA_ILi0EEESU_SU_EEEEENS5_IJNS4_10UnderscoreESX_SX_EEEEENS4_18SM100_TMA_2SM_LOADENS4_14ComposedLayoutINS4_7SwizzleILi3ELi4ELi3EEENS4_18smem_ptr_flag_bitsILi16EEENSS_INS5_IJNSA_ILi8EEESG_EEENS5_IJSG_SC_EEEEEEEvNS4_8identityES10_S1A_vS1B_EENS_8epilogue10collective18CollectiveEpilogueINS1D_23Sm100TmaWarpSpecializedILi4ELi2ELi16ELb1ELb0EEEJNS5_IJSG_SF_SG_EEENS5_IJNSS_ISG_SC_EENSS_INS5_IJNSA_ILi16EEESB_EEENS5_IJSC_SG_EEEEEEEESI_SJ_SI_SJ_NS1D_6fusion15FusionCallbacksIS1H_NS1P_13LinCombEltActINS1D_6thread7SigmoidESI_fSI_fLNS_15FloatRoundStyleE2EEES1I_S1O_JEEENS4_5SM1004TMEM4LOAD26SM100_TMEM_LOAD_32dp32b16xENS4_13SM90_TMA_LOADENS11_INS12_ILi1ELi4ELi3EEES15_NSS_INS5_IJS16_S1K_EEENS5_IJS1K_SC_EEEEEEENS4_39AutoVectorizingCopyWithAssumedAlignmentILi128EEENS4_14SM90_TMA_STOREES26_S28_S28_EEEvvEEEEvNT_6ParamsE,@function
        .size           _ZN7cutlass13device_kernelINS_4gemm6kernel13GemmUniversalIN4cute5tupleIJiiiiEEENS1_10collective13CollectiveMmaINS1_35MainloopSm100TmaUmmaWarpSpecializedILi13ELi2ELi4ENS5_IJNS4_1CILi2EEENSA_ILi1EEESC_EEEEENS5_IJNSA_ILi128EEESF_NSA_ILi64EEEEEENS_10bfloat16_tENS5_IJlSC_lEEESI_SJ_NS4_8TiledMMAINS4_8MMA_AtomIJNS4_26SM100_MMA_F16BF16_2x1SM_SSISI_SI_fLi128ELi128ELNS4_4UMMA5MajorE0ELSO_0ELNSN_7ScaleInE0ELSP_0EEEEEENS4_6LayoutINS5_IJSC_SC_SC_EEENS5_IJNSA_ILi0EEESU_SU_EEEEENS5_IJNS4_10UnderscoreESX_SX_EEEEENS4_18SM100_TMA_2SM_LOADENS4_14ComposedLayoutINS4_7SwizzleILi3ELi4ELi3EEENS4_18smem_ptr_flag_bitsILi16EEENSS_INS5_IJNSA_ILi8EEESG_EEENS5_IJSG_SC_EEEEEEEvNS4_8identityES10_S1A_vS1B_EENS_8epilogue10collective18CollectiveEpilogueINS1D_23Sm100TmaWarpSpecializedILi4ELi2ELi16ELb1ELb0EEEJNS5_IJSG_SF_SG_EEENS5_IJNSS_ISG_SC_EENSS_INS5_IJNSA_ILi16EEESB_EEENS5_IJSC_SG_EEEEEEEESI_SJ_SI_SJ_NS1D_6fusion15FusionCallbacksIS1H_NS1P_13LinCombEltActINS1D_6thread7SigmoidESI_fSI_fLNS_15FloatRoundStyleE2EEES1I_S1O_JEEENS4_5SM1004TMEM4LOAD26SM100_TMEM_LOAD_32dp32b16xENS4_13SM90_TMA_LOADENS11_INS12_ILi1ELi4ELi3EEES15_NSS_INS5_IJS16_S1K_EEENS5_IJS1K_SC_EEEEEEENS4_39AutoVectorizingCopyWithAssumedAlignmentILi128EEENS4_14SM90_TMA_STOREES26_S28_S28_EEEvvEEEEvNT_6ParamsE,(.L_x_262 - _ZN7cutlass13device_kernelINS_4gemm6kernel13GemmUniversalIN4cute5tupleIJiiiiEEENS1_10collective13CollectiveMmaINS1_35MainloopSm100TmaUmmaWarpSpecializedILi13ELi2ELi4ENS5_IJNS4_1CILi2EEENSA_ILi1EEESC_EEEEENS5_IJNSA_ILi128EEESF_NSA_ILi64EEEEEENS_10bfloat16_tENS5_IJlSC_lEEESI_SJ_NS4_8TiledMMAINS4_8MMA_AtomIJNS4_26SM100_MMA_F16BF16_2x1SM_SSISI_SI_fLi128ELi128ELNS4_4UMMA5MajorE0ELSO_0ELNSN_7ScaleInE0ELSP_0EEEEEENS4_6LayoutINS5_IJSC_SC_SC_EEENS5_IJNSA_ILi0EEESU_SU_EEEEENS5_IJNS4_10UnderscoreESX_SX_EEEEENS4_18SM100_TMA_2SM_LOADENS4_14ComposedLayoutINS4_7SwizzleILi3ELi4ELi3EEENS4_18smem_ptr_flag_bitsILi16EEENSS_INS5_IJNSA_ILi8EEESG_EEENS5_IJSG_SC_EEEEEEEvNS4_8identityES10_S1A_vS1B_EENS_8epilogue10collective18CollectiveEpilogueINS1D_23Sm100TmaWarpSpecializedILi4ELi2ELi16ELb1ELb0EEEJNS5_IJSG_SF_SG_EEENS5_IJNSS_ISG_SC_EENSS_INS5_IJNSA_ILi16EEESB_EEENS5_IJSC_SG_EEEEEEEESI_SJ_SI_SJ_NS1D_6fusion15FusionCallbacksIS1H_NS1P_13LinCombEltActINS1D_6thread7SigmoidESI_fSI_fLNS_15FloatRoundStyleE2EEES1I_S1O_JEEENS4_5SM1004TMEM4LOAD26SM100_TMEM_LOAD_32dp32b16xENS4_13SM90_TMA_LOADENS11_INS12_ILi1ELi4ELi3EEES15_NSS_INS5_IJS16_S1K_EEENS5_IJS1K_SC_EEEEEEENS4_39AutoVectorizingCopyWithAssumedAlignmentILi128EEENS4_14SM90_TMA_STOREES26_S28_S28_EEEvvEEEEvNT_6ParamsE)
        .other          _ZN7cutlass13device_kernelINS_4gemm6kernel13GemmUniversalIN4cute5tupleIJiiiiEEENS1_10collective13CollectiveMmaINS1_35MainloopSm100TmaUmmaWarpSpecializedILi13ELi2ELi4ENS5_IJNS4_1CILi2EEENSA_ILi1EEESC_EEEEENS5_IJNSA_ILi128EEESF_NSA_ILi64EEEEEENS_10bfloat16_tENS5_IJlSC_lEEESI_SJ_NS4_8TiledMMAINS4_8MMA_AtomIJNS4_26SM100_MMA_F16BF16_2x1SM_SSISI_SI_fLi128ELi128ELNS4_4UMMA5MajorE0ELSO_0ELNSN_7ScaleInE0ELSP_0EEEEEENS4_6LayoutINS5_IJSC_SC_SC_EEENS5_IJNSA_ILi0EEESU_SU_EEEEENS5_IJNS4_10UnderscoreESX_SX_EEEEENS4_18SM100_TMA_2SM_LOADENS4_14ComposedLayoutINS4_7SwizzleILi3ELi4ELi3EEENS4_18smem_ptr_flag_bitsILi16EEENSS_INS5_IJNSA_ILi8EEESG_EEENS5_IJSG_SC_EEEEEEEvNS4_8identityES10_S1A_vS1B_EENS_8epilogue10collective18CollectiveEpilogueINS1D_23Sm100TmaWarpSpecializedILi4ELi2ELi16ELb1ELb0EEEJNS5_IJSG_SF_SG_EEENS5_IJNSS_ISG_SC_EENSS_INS5_IJNSA_ILi16EEESB_EEENS5_IJSC_SG_EEEEEEEESI_SJ_SI_SJ_NS1D_6fusion15FusionCallbacksIS1H_NS1P_13LinCombEltActINS1D_6thread7SigmoidESI_fSI_fLNS_15FloatRoundStyleE2EEES1I_S1O_JEEENS4_5SM1004TMEM4LOAD26SM100_TMEM_LOAD_32dp32b16xENS4_13SM90_TMA_LOADENS11_INS12_ILi1ELi4ELi3EEES15_NSS_INS5_IJS16_S1K_EEENS5_IJS1K_SC_EEEEEEENS4_39AutoVectorizingCopyWithAssumedAlignmentILi128EEENS4_14SM90_TMA_STOREES26_S28_S28_EEEvvEEEEvNT_6ParamsE,@"STO_CUDA_ENTRY STV_DEFAULT"
_ZN7cutlass13device_kernelINS_4gemm6kernel13GemmUniversalIN4cute5tupleIJiiiiEEENS1_10collective13CollectiveMmaINS1_35MainloopSm100TmaUmmaWarpSpecializedILi13ELi2ELi4ENS5_IJNS4_1CILi2EEENSA_ILi1EEESC_EEEEENS5_IJNSA_ILi128EEESF_NSA_ILi64EEEEEENS_10bfloat16_tENS5_IJlSC_lEEESI_SJ_NS4_8TiledMMAINS4_8MMA_AtomIJNS4_26SM100_MMA_F16BF16_2x1SM_SSISI_SI_fLi128ELi128ELNS4_4UMMA5MajorE0ELSO_0ELNSN_7ScaleInE0ELSP_0EEEEEENS4_6LayoutINS5_IJSC_SC_SC_EEENS5_IJNSA_ILi0EEESU_SU_EEEEENS5_IJNS4_10UnderscoreESX_SX_EEEEENS4_18SM100_TMA_2SM_LOADENS4_14ComposedLayoutINS4_7SwizzleILi3ELi4ELi3EEENS4_18smem_ptr_flag_bitsILi16EEENSS_INS5_IJNSA_ILi8EEESG_EEENS5_IJSG_SC_EEEEEEEvNS4_8identityES10_S1A_vS1B_EENS_8epilogue10collective18CollectiveEpilogueINS1D_23Sm100TmaWarpSpecializedILi4ELi2ELi16ELb1ELb0EEEJNS5_IJSG_SF_SG_EEENS5_IJNSS_ISG_SC_EENSS_INS5_IJNSA_ILi16EEESB_EEENS5_IJSC_SG_EEEEEEEESI_SJ_SI_SJ_NS1D_6fusion15FusionCallbacksIS1H_NS1P_13LinCombEltActINS1D_6thread7SigmoidESI_fSI_fLNS_15FloatRoundStyleE2EEES1I_S1O_JEEENS4_5SM1004TMEM4LOAD26SM100_TMEM_LOAD_32dp32b16xENS4_13SM90_TMA_LOADENS11_INS12_ILi1ELi4ELi3EEES15_NSS_INS5_IJS16_S1K_EEENS5_IJS1K_SC_EEEEEEENS4_39AutoVectorizingCopyWithAssumedAlignmentILi128EEENS4_14SM90_TMA_STOREES26_S28_S28_EEEvvEEEEvNT_6ParamsE:
[----:B------:R-:W1:Y:S01]  /*0000*/  LDC R1, c[0x0][0x37c] ;  /* 0x0000df00ff017b82 */ /* 0x000e620000000800 */
[----:B------:R-:W2:Y:S01]  /*0010*/  S2R R77, SR_TID.X ;  /* 0x00000000004d7919 */ /* 0x000ea20000002100 */
[----:B------:R-:W3:Y:S06]  /*0020*/  LDCU.64 UR8, c[0x0][0x890] ;  /* 0x00011200ff0877ac */ /* 0x000eec0008000a00 */
[----:B------:R-:W4:Y:S01]  /*0030*/  S2UR UR37, SR_CgaCtaId ;  /* 0x00000000002579c3 */ /* 0x000f220000008800 */
[----:B------:R-:W-:Y:S02]  /*0040*/  PRMT R57, RZ, 0x7610, R57 ;  /* 0x00007610ff397816 */ /* 0x000fe40000000039 */
[----:B------:R-:W-:Y:S01]  /*0050*/  ELECT P0, URZ, PT ;  /* 0x0000000000ff782f */ /* 0x000fe20003800000 */
[----:B------:R-:W1:Y:S01]  /*0060*/  LDCU.64 UR38, c[0x0][0x358] ;  /* 0x00006b00ff2677ac */ /* 0x000e620008000a00 */
[----:B---3--:R-:W-:-:S04]  /*0070*/  UISETP.NE.U32.AND UP2, UPT, UR8, URZ, UPT ;  /* 0x000000ff0800728c */ /* 0x008fc8000bf45070 */
[----:B------:R-:W-:Y:S02]  /*0080*/  UISETP.NE.AND.EX UP2, UPT, UR9, URZ, UPT, UP2 ;  /* 0x000000ff0900728c */ /* 0x000fe4000bf45320 */
[----:B----4-:R-:W-:Y:S02]  /*0090*/  ULOP3.LUT UR5, UR37, 0x1, URZ, 0xc0, !UPT ;  /* 0x0000000125057892 */ /* 0x010fe4000f8ec0ff */
[----:B------:R-:W-:Y:S01]  /*00a0*/  ULOP3.LUT UR4, UR37, 0x1, URZ, 0x3c, !UPT ;  /* 0x0000000125047892 */ /* 0x000fe2000f8e3cff */
[----:B--2---:R-:W-:-:S05]  /*00b0*/  SHF.R.U32.HI R78, RZ, 0x5, R77 ;  /* 0x00000005ff4e7819 */ /* 0x004fca000001164d */
[----:B------:R-:W2:Y:S02]  /*00c0*/  SHFL.IDX PT, R0, R78, RZ, 0x1f ;  /* 0x00001fff4e007589 */ /* 0x000ea400000e0000 */
[----:B--2---:R-:W-:Y:S01]  /*00d0*/  R2UR UR10, R0 ;  /* 0x00000000000a72ca */ /* 0x004fe200000e0000 */
[----:B-1----:R-:W-:Y:S05]  /*00e0*/  BRA.U UP2, `(.L_x_0) ;  /* 0x00000001022c7547 */ /* 0x002fea000b800000 */
[----:B------:R-:W1:Y:S02]  /*00f0*/  LDCU.64 UR6, c[0x0][0x888] ;  /* 0x00011100ff0677ac */ /* 0x000e640008000a00 */
[----:B-1----:R-:W-:-:S04]  /*0100*/  UISETP.NE.U32.AND UP0, UPT, UR6, URZ, UPT ;  /* 0x000000ff0600728c */ /* 0x002fc8000bf05070 */
[----:B------:R-:W-:-:S09]  /*0110*/  UISETP.NE.AND.EX UP0, UPT, UR7, URZ, UPT, UP0 ;  /* 0x000000ff0700728c */ /* 0x000fd2000bf05300 */
[----:B------:R-:W-:Y:S05]  /*0120*/  BRA.U !UP0, `(.L_x_1) ;  /* 0x0000000108107547 */ /* 0x000fea000b800000 */
[----:B------:R-:W1:Y:S02]  /*0130*/  LDC.64 R36, c[0x0][0x888] ;  /* 0x00022200ff247b82 */ /* 0x000e640000000a00 */
[----:B-1----:R1:W5:Y:S01]  /*0140*/  LDG.E R36, desc[UR38][R36.64] ;  /* 0x0000002624247981 */ /* 0x002362000c1e1900 */
[----:B------:R-:W-:Y:S01]  /*0150*/  HFMA2 R57, -RZ, RZ, 0, 5.9604644775390625e-08 ;  /* 0x00000001ff397431 */ /* 0x000fe200000001ff */
[----:B------:R-:W-:Y:S05]  /*0160*/  BRA `(.L_x_0) ;  /* 0x00000000000c7947 */ /* 0x000fea0003800000 */
.L_x_1:
[----:B------:R-:W1:Y:S01]  /*0170*/  LDCU UR6, c[0x0][0x880] ;  /* 0x00011000ff0677ac */ /* 0x000e620008000800 */
[----:B------:R-:W-:Y:S01]  /*0180*/  HFMA2 R57, -RZ, RZ, 0, 5.9604644775390625e-08 ;  /* 0x00000001ff397431 */ /* 0x000fe200000001ff */
[----:B-1----:R-:W-:-:S07]  /*0190*/  MOV R36, UR6 ;  /* 0x0000000600247c02 */ /* 0x002fce0008000f00 */
.L_x_0:
[----:B------:R-:W2:Y:S02]  /*01a0*/  LDCU.64 UR6, c[0x0][0x8b0] ;  /* 0x00011600ff0677ac */ /* 0x000ea40008000a00 */
[----:B--2---:R-:W-:-:S04]  /*01b0*/  UISETP.NE.U32.AND UP0, UPT, UR6, URZ, UPT ;  /* 0x000000ff0600728c */ /* 0x004fc8000bf05070 */
[----:B------:R-:W-:-:S09]  /*01c0*/  UISETP.NE.AND.EX UP0, UPT, UR7, URZ, UPT, UP0 ;  /* 0x000000ff0700728c */ /* 0x000fd2000bf05300 */
[----:B------:R-:W-:Y:S05]  /*01d0*/  BRA.U UP0, `(.L_x_2) ;  /* 0x0000000100247547 */ /* 0x000fea000b800000 */
[----:B------:R-:W2:Y:S02]  /*01e0*/  LDCU.64 UR6, c[0x0][0x8a8] ;  /* 0x00011500ff0677ac */ /* 0x000ea40008000a00 */
[----:B--2---:R-:W-:-:S04]  /*01f0*/  UISETP.NE.U32.AND UP0, UPT, UR6, URZ, UPT ;  /* 0x000000ff0600728c */ /* 0x004fc8000bf05070 */
[----:B------:R-:W-:-:S09]  /*0200*/  UISETP.NE.AND.EX UP0, UPT, UR7, URZ, UPT, UP0 ;  /* 0x000000ff0700728c */ /* 0x000fd2000bf05300 */
[----:B------:R-:W-:Y:S05]  /*0210*/  BRA.U !UP0, `(.L_x_3) ;  /* 0x00000001080c7547 */ /* 0x000fea000b800000 */
[----:B------:R-:W2:Y:S02]  /*0220*/  LDC.64 R28, c[0x0][0x8a8] ;  /* 0x00022a00ff1c7b82 */ /* 0x000ea40000000a00 */
[----:B--2---:R2:W5:Y:S01]  /*0230*/  LDG.E R28, desc[UR38][R28.64] ;  /* 0x000000261c1c7981 */ /* 0x004562000c1e1900 */
[----:B------:R-:W-:Y:S05]  /*0240*/  BRA `(.L_x_2) ;  /* 0x0000000000087947 */ /* 0x000fea0003800000 */
.L_x_3:
[----:B------:R-:W2:Y:S02]  /*0250*/  LDCU UR6, c[0x0][0x8a0] ;  /* 0x00011400ff0677ac */ /* 0x000ea40008000800 */
[----:B--2---:R-:W-:Y:S02]  /*0260*/  MOV R28, UR6 ;  /* 0x00000006001c7c02 */ /* 0x004fe40008000f00 */
.L_x_2:
[----:B------:R-:W-:Y:S01]  /*0270*/  IMAD.U32 R0, RZ, RZ, UR10 ;  /* 0x0000000aff007e24 */ /* 0x000fe2000f8e00ff */
[----:B------:R-:W-:Y:S04]  /*0280*/  BSSY.RECONVERGENT B0, `(.L_x_4) ;  /* 0x000000c000007945 */ /* 0x000fe80003800200 */
[C---:B------:R-:W-:Y:S02]  /*0290*/  ISETP.NE.OR P2, PT, R0.reuse, 0x1, !P0 ;  /* 0x000000010000780c */ /* 0x040fe40004745670 */
[----:B------:R-:W-:-:S11]  /*02a0*/  ISETP.NE.OR P1, PT, R0, 0x3, !P0 ;  /* 0x000000030000780c */ /* 0x000fd60004725670 */
[----:B------:R-:W-:Y:S05]  /*02b0*/  @P2 BRA `(.L_x_5) ;  /* 0x0000000000202947 */ /* 0x000fea0003800000 */
[----:B------:R-:W3:Y:S02]  /*02c0*/  LDCU.64 UR6, c[0x0][0x348] ;  /* 0x00006900ff0677ac */ /* 0x000ee40008000a00 */
[----:B---3--:R-:W-:Y:S02]  /*02d0*/  UIADD3 UR12, UP1, UPT, UR6, 0x80, URZ ;  /* 0x00000080060c7890 */ /* 0x008fe4000ff3e0ff */
[----:B------:R-:W-:Y:S02]  /*02e0*/  UIADD3 UR6, UP0, UPT, UR6, 0x180, URZ ;  /* 0x0000018006067890 */ /* 0x000fe4000ff1e0ff */
[----:B------:R-:W-:Y:S02]  /*02f0*/  UIADD3.X UR13, UPT, UPT, URZ, UR7, URZ, UP1, !UPT ;  /* 0x00000007ff0d7290 */ /* 0x000fe40008ffe4ff */
[----:B------:R-:W-:-:S07]  /*0300*/  UIADD3.X UR7, UPT, UPT, URZ, UR7, URZ, UP0, !UPT ;  /* 0x00000007ff077290 */ /* 0x000fce00087fe4ff */
[----:B------:R3:W-:Y:S02]  /*0310*/  UTMACCTL.PF [UR12] ;  /* 0x000000000c0079b9 */ /* 0x0007e40008040000 */
[----:B------:R3:W-:Y:S02]  /*0320*/  UTMACCTL.PF [UR6] ;  /* 0x00000000060079b9 */ /* 0x0007e40008040000 */
[----:B---3--:R-:W-:Y:S01]  /*0330*/  NOP ;  /* 0x0000000000007918 */ /* 0x008fe20000000000 */
.L_x_5:
[----:B------:R-:W-:Y:S05]  /*0340*/  BSYNC.RECONVERGENT B0 ;  /* 0x0000000000007941 */ /* 0x000fea0003800200 */
.L_x_4:
[----:B------:R-:W-:Y:S04]  /*0350*/  BSSY.RECONVERGENT B0, `(.L_x_6) ;  /* 0x000000a000007945 */ /* 0x000fe80003800200 */
        /* <DEDUP_REMOVED lines=9> */
.L_x_7:
[----:B------:R-:W-:Y:S05]  /*03f0*/  BSYNC.RECONVERGENT B0 ;  /* 0x0000000000007941 */ /* 0x000fea0003800200 */
.L_x_6:
[----:B------:R-:W3:Y:S01]  /*0400*/  LDCU.64 UR6, c[0x0][0x888] ;  /* 0x00011100ff0677ac */ /* 0x000ee20008000a00 */
[----:B------:R-:W-:Y:S02]  /*0410*/  UISETP.EQ.U32.AND UP1, UPT, UR8, URZ, UPT ;  /* 0x000000ff0800728c */ /* 0x000fe4000bf22070 */
[----:B------:R-:W-:Y:S02]  /*0420*/  UPLOP3.LUT UP5, UPT, UPT, UPT, UPT, 0x40, 0x4 ;  /* 0x000000000004789c */ /* 0x000fe40003fae870 */
[----:B---3--:R-:W-:-:S04]  /*0430*/  UISETP.NE.U32.AND UP0, UPT, UR6, URZ, UPT ;  /* 0x000000ff0600728c */ /* 0x008fc8000bf05070 */
[----:B------:R-:W-:-:S04]  /*0440*/  UISETP.NE.AND.EX UP0, UPT, UR7, URZ, UPT, UP0 ;  /* 0x000000ff0700728c */ /* 0x000fc8000bf05300 */
[----:B------:R-:W-:-:S04]  /*0450*/  UISETP.EQ.OR.EX UP3, UPT, UR9, URZ, !UP0, UP1 ;  /* 0x000000ff0900728c */ /* 0x000fc8000c762710 */
[----:B------:R-:W-:-:S05]  /*0460*/  UP2UR UR45, UPR, URZ, 0x8 ;  /* 0x00000008ff2d7883 */ /* 0x000fca0008000000 */
[----:B------:R-:W-:Y:S07]  /*0470*/  BRA.U !UP3, `(.L_x_8) ;  /* 0x000000010b147547 */ /* 0x000fee000b800000 */
[----:B------:R-:W-:Y:S01]  /*0480*/  PLOP3.LUT P2, PT, PT, PT, UP2, 0x80, 0x8 ;  /* 0x000000000008781c */ /* 0x000fe20003f4f028 */
[----:B------:R-:W-:-:S12]  /*0490*/  UPLOP3.LUT UP5, UPT, UPT, UPT, UP0, 0x40, 0x4 ;  /* 0x000000000004789c */ /* 0x000fd80003fae800 */
[----:B-----5:R-:W-:-:S13]  /*04a0*/  @!P2 FSETP.EQ.AND P1, PT, R36, RZ, PT ;  /* 0x000000ff2400a20b */ /* 0x020fda0003f22000 */
[----:B------:R-:W-:Y:S01]  /*04b0*/  @!P2 VOTEU.ANY UP1, P1 ;  /* 0x0000000000ffa886 */ /* 0x000fe20000820100 */
[----:B------:R-:W-:-:S11]  /*04c0*/  @!UP2 UPLOP3.LUT UP5, UPT, UPT, UPT, UP1, 0x80, 0x8 ;  /* 0x000000000008a89c */ /* 0x000fd60003faf010 */
.L_x_8:
[----:B------:R-:W3:Y:S01]  /*04d0*/  SHFL.IDX PT, R0, R78, RZ, 0x1f ;  /* 0x00001fff4e007589 */ /* 0x000ee200000e0000 */
[----:B------:R-:W-:-:S04]  /*04e0*/  UISETP.NE.AND UP1, UPT, UR10, 0x2, UPT ;  /* 0x000000020a00788c */ /* 0x000fc8000bf25270 */
[----:B------:R-:W-:Y:S02]  /*04f0*/  UISETP.EQ.AND UP2, UPT, UR5, URZ, !UP1 ;  /* 0x000000ff0500728c */ /* 0x000fe4000cf42270 */
[----:B------:R-:W-:-:S04]  /*0500*/  USEL UR6, URZ, 0x1, UP1 ;  /* 0x00000001ff067887 */ /* 0x000fc80008800000 */
[----:B------:R-:W-:Y:S02]  /*0510*/  PLOP3.LUT P5, PT, P0, PT, UP2, 0x80, 0x8 ;  /* 0x000000000008781c */ /* 0x000fe400007af028 */
[----:B---3--:R-:W-:-:S13]  /*0520*/  ISETP.NE.AND P1, PT, R0, RZ, PT ;  /* 0x000000ff0000720c */ /* 0x008fda0003f25270 */
[----:B------:R-:W-:Y:S05]  /*0530*/  @P1 BRA `(.L_x_9) ;  /* 0x0000000000981947 */ /* 0x000fea0003800000 */
[----:B------:R-:W-:Y:S01]  /*0540*/  ELECT P1, URZ, PT ;  /* 0x0000000000ff782f */ /* 0x000fe20003820000 */
[----:B------:R-:W-:-:S12]  /*0550*/  BSSY.RECONVERGENT B0, `(.L_x_9) ;  /* 0x0000024000007945 */ /* 0x000fd80003800200 */
[----:B------:R-:W-:Y:S05]  /*0560*/  @!P1 BRA `(.L_x_10) ;  /* 0x0000000000889947 */ /* 0x000fea0003800000 */
[----:B------:R-:W-:Y:S01]  /*0570*/  UMOV UR8, 0x400 ;  /* 0x0000040000087882 */ /* 0x000fe20000000000 */
[----:B------:R-:W-:Y:S01]  /*0580*/  UMOV UR7, 0x1 ;  /* 0x0000000100077882 */ /* 0x000fe20000000000 */
[----:B------:R-:W-:Y:S02]  /*0590*/  ULEA UR8, UR37, UR8, 0x18 ;  /* 0x0000000825087291 */ /* 0x000fe4000f8ec0ff */
[----:B------:R-:W-:-:S04]  /*05a0*/  UIADD3 UR12, UPT, UPT, -UR7, 0x100000, URZ ;  /* 0x00100000070c7890 */ /* 0x000fc8000fffe1ff */
[----:B------:R-:W-:Y:S02]  /*05b0*/  USHF.L.U32 UR13, UR12, 0xb, URZ ;  /* 0x0000000b0c0d7899 */ /* 0x000fe400080006ff */
[----:B------:R-:W-:Y:S01]  /*05c0*/  USHF.L.U32 UR12, UR12, 0x1, URZ ;  /* 0x000000010c0c7899 */ /* 0x000fe200080006ff */
[----:B------:R-:W3:Y:S11]  /*05d0*/  FENCE.VIEW.ASYNC.S ;  /* 0x00000000000073c6 */ /* 0x000ef60000000000 */
[----:B---3--:R3:W4:Y:S01]  /*05e0*/  SYNCS.EXCH.64 URZ, [UR8], UR12 ;  /* 0x0000000c08ff75b2 */ /* 0x0087220008000100 */
[----:B------:R3:W1:Y:S01]  /*05f0*/  SYNCS.EXCH.64 URZ, [UR8+0x68], UR12 ;  /* 0x0000680c08ff75b2 */ /* 0x0006620008000100 */
        /* <DEDUP_REMOVED lines=23> */
[----:B------:R3:W1:Y:S02]  /*0770*/  SYNCS.EXCH.64 URZ, [UR8+0xc8], UR12 ;  /* 0x0000c80c08ff75b2 */ /* 0x0006640008000100 */
[----:B---34-:R-:W-:Y:S01]  /*0780*/  NOP ;  /* 0x0000000000007918 */ /* 0x018fe20000000000 */
.L_x_10:
[----:B------:R-:W-:Y:S05]  /*0790*/  BSYNC.RECONVERGENT B0 ;  /* 0x0000000000007941 */ /* 0x000fea0003800200 */
.L_x_9:
[----:B------:R-:W3:Y:S01]  /*07a0*/  SHFL.IDX PT, R0, R78, RZ, 0x1f ;  /* 0x00001fff4e007589 */ /* 0x000ee200000e0000 */
[----:B------:R-:W-:Y:S01]  /*07b0*/  NOP ;  /* 0x0000000000007918 */ /* 0x000fe20000000000 */
[----:B---3--:R-:W-:-:S13]  /*07c0*/  ISETP.NE.AND P1, PT, R0, 0x1, PT ;  /* 0x000000010000780c */ /* 0x008fda0003f25270 */
[----:B------:R-:W-:Y:S05]  /*07d0*/  @P1 BRA `(.L_x_11) ;  /* 0x0000000000541947 */ /* 0x000fea0003800000 */
[----:B------:R-:W-:Y:S01]  /*07e0*/  UMOV UR9, 0x400 ;  /* 0x0000040000097882 */ /* 0x000fe20000000000 */
[----:B------:R-:W-:Y:S01]  /*07f0*/  UMOV UR8, 0x20 ;  /* 0x0000002000087882 */ /* 0x000fe20000000000 */
[----:B------:R-:W-:Y:S01]  /*0800*/  UMOV UR7, 0x80 ;  /* 0x0000008000077882 */ /* 0x000fe20000000000 */
[----:B------:R-:W-:Y:S02]  /*0810*/  ULEA UR9, UR37, UR9, 0x18 ;  /* 0x0000000925097291 */ /* 0x000fe4000f8ec0ff */
[----:B------:R-:W-:-:S04]  /*0820*/  UIADD3 UR12, UPT, UPT, -UR8, 0x100000, URZ ;  /* 0x00100000080c7890 */ /* 0x000fc8000fffe1ff */
[----:B------:R-:W-:Y:S02]  /*0830*/  USHF.L.U32 UR13, UR12, 0xb, URZ ;  /* 0x0000000b0c0d7899 */ /* 0x000fe400080006ff */
[----:B------:R-:W-:Y:S02]  /*0840*/  USHF.L.U32 UR12, UR12, 0x1, URZ ;  /* 0x000000010c0c7899 */ /* 0x000fe400080006ff */
[----:B------:R-:W-:-:S04]  /*0850*/  UIADD3 UR14, UPT, UPT, -UR7, 0x100000, URZ ;  /* 0x00100000070e7890 */ /* 0x000fc8000fffe1ff */
[----:B------:R-:W-:Y:S02]  /*0860*/  USHF.L.U32 UR15, UR14, 0xb, URZ ;  /* 0x0000000b0e0f7899 */ /* 0x000fe400080006ff */
[----:B------:R-:W-:Y:S01]  /*0870*/  USHF.L.U32 UR14, UR14, 0x1, URZ ;  /* 0x000000010e0e7899 */ /* 0x000fe200080006ff */
[----:B------:R-:W-:Y:S01]  /*0880*/  ELECT P1, URZ, PT ;  /* 0x0000000000ff782f */ /* 0x000fe20003820000 */
[----:B------:R-:W3:Y:S02]  /*0890*/  FENCE.VIEW.ASYNC.S ;  /* 0x00000000000073c6 */ /* 0x000ee40000000000 */
[----:B---3--:R3:W4:Y:S08]  /*08a0*/  SYNCS.EXCH.64 URZ, [UR9+0xd0], UR12 ;  /* 0x0000d00c09ff75b2 */ /* 0x0087300008000100 */
[----:B------:R3:W1:Y:S01]  /*08b0*/  SYNCS.EXCH.64 URZ, [UR9+0xf0], UR14 ;  /* 0x0000f00e09ff75b2 */ /* 0x0006620008000100 */
[----:B------:R3:W1:Y:S01]  /*08c0*/  SYNCS.EXCH.64 URZ, [UR9+0xd8], UR12 ;  /* 0x0000d80c09ff75b2 */ /* 0x0006620008000100 */
[----:B------:R3:W1:Y:S01]  /*08d0*/  SYNCS.EXCH.64 URZ, [UR9+0xf8], UR14 ;  /* 0x0000f80e09ff75b2 */ /* 0x0006620008000100 */
[----:B------:R3:W1:Y:S01]  /*08e0*/  SYNCS.EXCH.64 URZ, [UR9+0xe0], UR12 ;  /* 0x0000e00c09ff75b2 */ /* 0x0006620008000100 */
[----:B------:R3:W1:Y:S01]  /*08f0*/  SYNCS.EXCH.64 URZ, [UR9+0x100], UR14 ;  /* 0x0001000e09ff75b2 */ /* 0x0006620008000100 */
[----:B------:R3:W1:Y:S01]  /*0900*/  SYNCS.EXCH.64 URZ, [UR9+0xe8], UR12 ;  /* 0x0000e80c09ff75b2 */ /* 0x0006620008000100 */
[----:B------:R3:W1:Y:S01]  /*0910*/  SYNCS.EXCH.64 URZ, [UR9+0x108], UR14 ;  /* 0x0001080e09ff75b2 */ /* 0x0006620008000100 */
[----:B------:R-:W-:Y:S01]  /*0920*/  NOP ;  /* 0x0000000000007918 */ /* 0x000fe20000000000 */
.L_x_11:
[----:B------:R-:W2:Y:S01]  /*0930*/  SHFL.IDX PT, R0, R78, RZ, 0x1f ;  /* 0x00001fff4e007589 */ /* 0x000ea200000e0000 */
[----:B------:R-:W-:Y:S01]  /*0940*/  NOP ;  /* 0x0000000000007918 */ /* 0x000fe20000000000 */
[----:B--2---:R-:W-:-:S13]  /*0950*/  ISETP.NE.AND P1, PT, R0, 0x3, PT ;  /* 0x000000030000780c */ /* 0x004fda0003f25270 */
[----:B------:R-:W-:Y:S05]  /*0960*/  @P1 BRA `(.L_x_12) ;  /* 0x00000000002c1947 */ /* 0x000fea0003800000 */
[----:B------:R-:W-:Y:S01]  /*0970*/  UMOV UR8, 0x400 ;  /* 0x0000040000087882 */ /* 0x000fe20000000000 */
[----:B------:R-:W-:Y:S01]  /*0980*/  UMOV UR7, 0x20 ;  /* 0x0000002000077882 */ /* 0x000fe20000000000 */
[----:B------:R-:W-:Y:S02]  /*0990*/  ULEA UR8, UR37, UR8, 0x18 ;  /* 0x0000000825087291 */ /* 0x000fe4000f8ec0ff */
[----:B---3--:R-:W-:-:S04]  /*09a0*/  UIADD3 UR12, UPT, UPT, -UR7, 0x100000, URZ ;  /* 0x00100000070c7890 */ /* 0x008fc8000fffe1ff */
[----:B------:R-:W-:Y:S02]  /*09b0*/  USHF.L.U32 UR13, UR12, 0xb, URZ ;  /* 0x0000000b0c0d7899 */ /* 0x000fe400080006ff */
[----:B------:R-:W-:Y:S01]  /*09c0*/  USHF.L.U32 UR12, UR12, 0x1, URZ ;  /* 0x000000010c0c7899 */ /* 0x000fe200080006ff */
[----:B------:R-:W-:Y:S01]  /*09d0*/  ELECT P1, URZ, PT ;  /* 0x0000000000ff782f */ /* 0x000fe20003820000 */
[----:B------:R-:W2:Y:S10]  /*09e0*/  FENCE.VIEW.ASYNC.S ;  /* 0x00000000000073c6 */ /* 0x000eb40000000000 */
[----:B--2---:R2:W3:Y:S01]  /*09f0*/  SYNCS.EXCH.64 URZ, [UR8+0x110], UR12 ;  /* 0x0001100c08ff75b2 */ /* 0x0044e20008000100 */
[----:B------:R2:W1:Y:S01]  /*0a00*/  SYNCS.EXCH.64 URZ, [UR8+0x118], UR12 ;  /* 0x0001180c08ff75b2 */ /* 0x0004620008000100 */
[----:B------:R-:W-:Y:S01]  /*0a10*/  NOP ;  /* 0x0000000000007918 */ /* 0x000fe20000000000 */
.L_x_12:
[----:B------:R-:W4:Y:S01]  /*0a20*/  SHFL.IDX PT, R0, R78, RZ, 0x1f ;  /* 0x00001fff4e007589 */ /* 0x000f2200000e0000 */
[----:B------:R-:W-:Y:S01]  /*0a30*/  NOP ;  /* 0x0000000000007918 */ /* 0x000fe20000000000 */
[----:B----4-:R-:W-:-:S13]  /*0a40*/  ISETP.NE.AND P1, PT, R0, 0x4, PT ;  /* 0x000000040000780c */ /* 0x010fda0003f25270 */
[----:B------:R-:W-:Y:S05]  /*0a50*/  @P1 BRA `(.L_x_13) ;  /* 0x0000000000481947 */ /* 0x000fea0003800000 */
[----:B---3--:R-:W-:Y:S01]  /*0a60*/  UMOV UR9, 0x1a0 ;  /* 0x000001a000097882 */ /* 0x008fe20000000000 */
[----:B--2---:R-:W-:Y:S01]  /*0a70*/  UMOV UR8, 0x400 ;  /* 0x0000040000087882 */ /* 0x004fe20000000000 */
[----:B------:R-:W-:Y:S01]  /*0a80*/  USEL UR9, UR9, 0x1e0, UP5 ;  /* 0x000001e009097887 */ /* 0x000fe2000a800000 */
        /* <DEDUP_REMOVED lines=9> */
[----:B------:R-:W2:Y:S02]  /*0b20*/  FENCE.VIEW.ASYNC.S ;  /* 0x00000000000073c6 */ /* 0x000ea40000000000 */
[----:B--2---:R4:W2:Y:S08]  /*0b30*/  SYNCS.EXCH.64 URZ, [UR8+0x120], UR12 ;  /* 0x0001200c08ff75b2 */ /* 0x0048b00008000100 */
[----:B------:R4:W3:Y:S01]  /*0b40*/  SYNCS.EXCH.64 URZ, [UR8+0x130], UR14 ;  /* 0x0001300e08ff75b2 */ /* 0x0008e20008000100 */
[----:B------:R4:W1:Y:S01]  /*0b50*/  SYNCS.EXCH.64 URZ, [UR8+0x128], UR12 ;  /* 0x0001280c08ff75b2 */ /* 0x0008620008000100 */
[----:B------:R4:W1:Y:S02]  /*0b60*/  SYNCS.EXCH.64 URZ, [UR8+0x138], UR14 ;  /* 0x0001380e08ff75b2 */ /* 0x0008640008000100 */
[----:B----4-:R-:W-:Y:S01]  /*0b70*/  NOP ;  /* 0x0000000000007918 */ /* 0x010fe20000000000 */
.L_x_13:
[----:B------:R-:W4:Y:S01]  /*0b80*/  SHFL.IDX PT, R0, R78, RZ, 0x1f ;  /* 0x00001fff4e007589 */ /* 0x000f2200000e0000 */
[----:B------:R-:W-:Y:S01]  /*0b90*/  NOP ;  /* 0x0000000000007918 */ /* 0x000fe20000000000 */
[----:B----4-:R-:W-:-:S13]  /*0ba0*/  ISETP.NE.AND P1, PT, R0, 0x5, PT ;  /* 0x000000050000780c */ /* 0x010fda0003f25270 */
[----:B------:R-:W-:Y:S05]  /*0bb0*/  @P1 BRA `(.L_x_14) ;  /* 0x0000000000541947 */ /* 0x000fea0003800000 */
[----:B---3--:R-:W-:Y:S01]  /*0bc0*/  UMOV UR9, 0x400 ;  /* 0x0000040000097882 */ /* 0x008fe20000000000 */
[----:B--2---:R-:W-:Y:S01]  /*0bd0*/  UMOV UR8, 0x1 ;  /* 0x0000000100087882 */ /* 0x004fe20000000000 */
        /* <DEDUP_REMOVED lines=13> */
[----:B------:R4:W1:Y:S01]  /*0cb0*/  SYNCS.EXCH.64 URZ, [UR9+0x168], UR14 ;  /* 0x0001680e09ff75b2 */ /* 0x0008620008000100 */
[----:B------:R4:W1:Y:S01]  /*0cc0*/  SYNCS.EXCH.64 URZ, [UR9+0x150], UR12 ;  /* 0x0001500c09ff75b2 */ /* 0x0008620008000100 */
[----:B------:R4:W1:Y:S01]  /*0cd0*/  SYNCS.EXCH.64 URZ, [UR9+0x170], UR14 ;  /* 0x0001700e09ff75b2 */ /* 0x0008620008000100 */
[----:B------:R4:W1:Y:S01]  /*0ce0*/  SYNCS.EXCH.64 URZ, [UR9+0x158], UR12 ;  /* 0x0001580c09ff75b2 */ /* 0x0008620008000100 */
[----:B------:R4:W1:Y:S02]  /*0cf0*/  SYNCS.EXCH.64 URZ, [UR9+0x178], UR14 ;  /* 0x0001780e09ff75b2 */ /* 0x0008640008000100 */
[----:B----4-:R-:W-:Y:S01]  /*0d00*/  NOP ;  /* 0x0000000000007918 */ /* 0x010fe20000000000 */
.L_x_14:
[----:B------:R-:W4:Y:S01]  /*0d10*/  SHFL.IDX PT, R0, R78, RZ, 0x1f ;  /* 0x00001fff4e007589 */ /* 0x000f2200000e0000 */
[----:B------:R-:W-:Y:S01]  /*0d20*/  ISETP.NE.OR P0, PT, RZ, UR10, !P0 ;  /* 0x0000000aff007c0c */ /* 0x000fe2000c705670 */
[----:B------:R-:W-:Y:S01]  /*0d30*/  NOP ;  /* 0x0000000000007918 */ /* 0x000fe20000000000 */
[----:B----4-:R-:W-:-:S13]  /*0d40*/  ISETP.NE.AND P1, PT, R0, 0x3, PT ;  /* 0x000000030000780c */ /* 0x010fda0003f25270 */
[----:B------:R-:W-:Y:S05]  /*0d50*/  @P1 BRA `(.L_x_15) ;  /* 0x0000000000341947 */ /* 0x000fea0003800000 */
[----:B--2---:R-:W-:Y:S01]  /*0d60*/  UMOV UR8, 0x400 ;  /* 0x0000040000087882 */ /* 0x004fe20000000000 */
[----:B------:R-:W-:Y:S01]  /*0d70*/  UMOV UR7, 0x20 ;  /* 0x0000002000077882 */ /* 0x000fe20000000000 */
[----:B------:R-:W-:Y:S02]  /*0d80*/  ULEA UR8, UR37, UR8, 0x18 ;  /* 0x0000000825087291 */ /* 0x000fe4000f8ec0ff */
[----:B---3--:R-:W-:-:S04]  /*0d90*/  UIADD3 UR12, UPT, UPT, -UR7, 0x100000, URZ ;  /* 0x00100000070c7890 */ /* 0x008fc8000fffe1ff */
[----:B------:R-:W-:Y:S02]  /*0da0*/  USHF.L.U32 UR13, UR12, 0xb, URZ ;  /* 0x0000000b0c0d7899 */ /* 0x000fe400080006ff */
[----:B------:R-:W-:Y:S01]  /*0db0*/  USHF.L.U32 UR12, UR12, 0x1, URZ ;  /* 0x000000010c0c7899 */ /* 0x000fe200080006ff */
[----:B------:R-:W-:Y:S01]  /*0dc0*/  ELECT P1, URZ, PT ;  /* 0x0000000000ff782f */ /* 0x000fe20003820000 */
[----:B------:R-:W2:Y:S10]  /*0dd0*/  FENCE.VIEW.ASYNC.S ;  /* 0x00000000000073c6 */ /* 0x000eb40000000000 */
[----:B--2---:R4:W2:Y:S01]  /*0de0*/  SYNCS.EXCH.64 URZ, [UR8+0x180], UR12 ;  /* 0x0001800c08ff75b2 */ /* 0x0048a20008000100 */
[----:B------:R4:W3:Y:S01]  /*0df0*/  SYNCS.EXCH.64 URZ, [UR8+0x190], UR12 ;  /* 0x0001900c08ff75b2 */ /* 0x0008e20008000100 */
[----:B------:R4:W1:Y:S01]  /*0e00*/  SYNCS.EXCH.64 URZ, [UR8+0x188], UR12 ;  /* 0x0001880c08ff75b2 */ /* 0x0008620008000100 */
[----:B------:R4:W1:Y:S02]  /*0e10*/  SYNCS.EXCH.64 URZ, [UR8+0x198], UR12 ;  /* 0x0001980c08ff75b2 */ /* 0x0008640008000100 */
[----:B----4-:R-:W-:Y:S01]  /*0e20*/  NOP ;  /* 0x0000000000007918 */ /* 0x010fe20000000000 */
.L_x_15:
[----:B------:R-:W-:Y:S01]  /*0e30*/  VOTEU.ALL UP1, P0 ;  /* 0x0000000000ff7886 */ /* 0x000fe20000020000 */
[----:B--2---:R-:W2:Y:S01]  /*0e40*/  LDCU UR8, c[0x0][0x36c] ;  /* 0x00006d80ff0877ac */ /* 0x004ea20008000800 */
[----:B------:R-:W-:Y:S01]  /*0e50*/  NOP ;  /* 0x0000000000007918 */ /* 0x000fe20000000000 */
[----:B------:R-:W-:Y:S01]  /*0e60*/  LOP3.LUT R10, R77, 0x1f, RZ, 0xc0, !PT ;  /* 0x0000001f4d0a7812 */ /* 0x000fe200078ec0ff */
[----:B---3--:R-:W-:Y:S01]  /*0e70*/  UMOV UR12, 0x20 ;  /* 0x00000020000c7882 */ /* 0x008fe20000000000 */
[----:B------:R-:W-:Y:S01]  /*0e80*/  @!UP1 UMOV UR7, 0x400 ;  /* 0x0000040000079882 */ /* 0x000fe20000000000 */
[----:B------:R-:W-:-:S04]  /*0e90*/  @!UP1 UIADD3 UR12, UPT, UPT, -UR12, 0x100000, URZ ;  /* 0x001000000c0c9890 */ /* 0x000fc8000fffe1ff */
[----:B------:R-:W-:Y:S02]  /*0ea0*/  @!UP1 USHF.L.U32 UR13, UR12, 0xb, URZ ;  /* 0x0000000b0c0d9899 */ /* 0x000fe400080006ff */
[----:B------:R-:W-:Y:S02]  /*0eb0*/  @!UP1 USHF.L.U32 UR12, UR12, 0x1, URZ ;  /* 0x000000010c0c9899 */ /* 0x000fe400080006ff */
[----:B------:R-:W-:Y:S01]  /*0ec0*/  @!UP1 ULEA UR7, UR37, UR7, 0x18 ;  /* 0x0000000725079291 */ /* 0x000fe2000f8ec0ff */
[----:B------:R-:W-:Y:S01]  /*0ed0*/  VOTEU.ALL UP1, P0 ;  /* 0x0000000000ff7886 */ /* 0x000fe20000020000 */
[----:B------:R-:W-:Y:S01]  /*0ee0*/  UISETP.NE.AND UP4, UPT, UR10, URZ, UPT ;  /* 0x000000ff0a00728c */ /* 0x000fe2000bf85270 */
[----:B------:R-:W3:Y:S09]  /*0ef0*/  FENCE.VIEW.ASYNC.S ;  /* 0x00000000000073c6 */ /* 0x000ef20000000000 */
[----:B---3--:R3:W4:Y:S01]  /*0f00*/  @!UP1 SYNCS.EXCH.64 URZ, [UR7+0x1a0], UR12 ;  /* 0x0001a00c07ff95b2 */ /* 0x0087220008000100 */
[----:B--2---:R-:W-:-:S09]  /*0f10*/  UISETP.EQ.U32.AND UP1, UPT, UR8, 0x1, UPT ;  /* 0x000000010800788c */ /* 0x004fd2000bf22070 */
[----:B------:R-:W-:Y:S05]  /*0f20*/  BRA.U !UP1, `(.L_x_16) ;  /* 0x0000000109087547 */ /* 0x000fea000b800000 */
[----:B-1--4-:R-:W-:Y:S01]  /*0f30*/  UCGABAR_ARV ;  /* 0x00000000000079c7 */ /* 0x012fe20008000000 */
[----:B------:R-:W-:Y:S05]  /*0f40*/  BRA `(.L_x_17) ;  /* 0x0000000000047947 */ /* 0x000fea0003800000 */
.L_x_16:
[----:B-1--4-:R-:W-:Y:S01]  /*0f50*/  NOP ;  /* 0x0000000000007918 */ /* 0x012fe20000000000 */
.L_x_17:
[----:B------:R-:W1:Y:S01]  /*0f60*/  S2R R23, SR_CTAID.Y ;  /* 0x0000000000177919 */ /* 0x000e620000002600 */
[----:B------:R-:W-:-:S05]  /*0f70*/  CS2R.32 R56, SR_CgaSize ;  /* 0x0000000000387805 */ /* 0x000fca0000008a00 */
[----:B------:R-:W-:-:S05]  /*0f80*/  IMAD R56, R56, -0xa0, RZ ;  /* 0xffffff6038387824 */ /* 0x000fca00078e02ff */
[----:B---3--:R-:W-:-:S14]  /*0f90*/  R2UR UR7, R56 ;  /* 0x00000000380772ca */ /* 0x008fdc00000e0000 */
[----:B------:R-:W2:Y:S01]  /*0fa0*/  LDCU UR7, c[0x0][UR7+0x2b4] ;  /* 0x00005680070777ac */ /* 0x000ea20008000800 */
[----:B------:R-:W-:-:S05]  /*0fb0*/  CS2R.32 R0, SR_CgaSize ;  /* 0x0000000000007805 */ /* 0x000fca0000008a00 */
[----:B------:R-:W-:-:S06]  /*0fc0*/  IMAD R0, R0, -0xa0, RZ ;  /* 0xffffff6000007824 */ /* 0x000fcc00078e02ff */
[----:B------:R-:W3:Y:S01]  /*0fd0*/  LDC R0, c[0x0][R0+0x2a4] ;  /* 0x0000a90000007b82 */ /* 0x000ee20000000800 */
[----:B------:R-:W-:Y:S01]  /*0fe0*/  PRMT R8, RZ, 0x7610, R8 ;  /* 0x00007610ff087816 */ /* 0x000fe20000000008 */
[----:B------:R-:W4:Y:S01]  /*0ff0*/  S2R R9, SR_CTAID.X ;  /* 0x0000000000097919 */ /* 0x000f220000002500 */
[----:B------:R-:W-:-:S05]  /*1000*/  CS2R.32 R56, SR_CgaSize ;  /* 0x0000000000387805 */ /* 0x000fca0000008a00 */
[----:B------:R-:W-:-:S05]  /*1010*/  IMAD R56, R56, -0xa0, RZ ;  /* 0xffffff6038387824 */ /* 0x000fca00078e02ff */
[----:B------:R-:W-:-:S14]  /*1020*/  R2UR UR8, R56 ;  /* 0x00000000380872ca */ /* 0x000fdc00000e0000 */
[----:B------:R-:W3:Y:S01]  /*1030*/  LDCU UR8, c[0x0][UR8+0x2b0] ;  /* 0x00005600080877ac */ /* 0x000ee20008000800 */
[----:B------:R-:W-:Y:S01]  /*1040*/  UISETP.NE.AND UP2, UPT, UR10, 0x2, UPT ;  /* 0x000000020a00788c */ /* 0x000fe2000bf45270 */
[----:B------:R-:W2:Y:S01]  /*1050*/  LDC R11, c[0x0][0xb24] ;  /* 0x0002c900ff0b7b82 */ /* 0x000ea20000000800 */
[----:B------:R-:W-:-:S05]  /*1060*/  CS2R.32 R2, SR_CgaSize ;  /* 0x0000000000027805 */ /* 0x000fca0000008a00 */
[----:B------:R-:W-:-:S06]  /*1070*/  IMAD R2, R2, -0xa0, RZ ;  /* 0xffffff6002027824 */ /* 0x000fcc00078e02ff */
[----:B------:R-:W3:Y:S08]  /*1080*/  LDC R2, c[0x0][R2+0x2a0] ;  /* 0x0000a80002027b82 */ /* 0x000ef00000000800 */
[----:B------:R-:W3:Y:S01]  /*1090*/  LDC R22, c[0x0][0xb24] ;  /* 0x0002c900ff167b82 */ /* 0x000ee20000000800 */
[----:B-1----:R-:W-:-:S07]  /*10a0*/  I2FP.F32.U32 R47, R23 ;  /* 0x00000017002f7245 */ /* 0x002fce0000201000 */
[----:B------:R-:W1:Y:S01]  /*10b0*/  S2UR UR36, SR_CTAID.Z ;  /* 0x00000000002479c3 */ /* 0x000e620000002700 */
[----:B--2---:R-:W-:Y:S01]  /*10c0*/  ISETP.GE.AND P0, PT, R11, 0x1, PT ;  /* 0x000000010b00780c */ /* 0x004fe20003f06270 */
[----:B----4-:R-:W-:Y:S01]  /*10d0*/  IMAD.MOV.U32 R24, RZ, RZ, R9 ;  /* 0x000000ffff187224 */ /* 0x010fe200078e0009 */
[----:B------:R-:W-:Y:S01]  /*10e0*/  I2FP.F32.U32 R56, R9 ;  /* 0x0000000900387245 */ /* 0x000fe20000201000 */
[----:B------:R-:W-:Y:S01]  /*10f0*/  FMUL R47, R47, UR7 ;  /* 0x000000072f2f7c20 */ /* 0x000fe20008400000 */
[----:B------:R-:W2:Y:S03]  /*1100*/  LDCU UR7, c[0x0][0xb30] ;  /* 0x00016600ff0777ac */ /* 0x000ea60008000800 */
[----:B---3--:R-:W-:Y:S02]  /*1110*/  FMUL R56, R56, UR8 ;  /* 0x0000000838387c20 */ /* 0x008fe40008400000 */
[----:B------:R-:W3:Y:S08]  /*1120*/  F2I.U32.TRUNC.NTZ R47, R47 ;  /* 0x0000002f002f7305 */ /* 0x000ef0000020f000 */
[----:B------:R-:W4:Y:S01]  /*1130*/  F2I.U32.TRUNC.NTZ R56, R56 ;  /* 0x0000003800387305 */ /* 0x000f22000020f000 */
[----:B--2---:R-:W-:Y:S01]  /*1140*/  UISETP.NE.AND UP3, UPT, UR7, 0x1, UPT ;  /* 0x000000010700788c */ /* 0x004fe2000bf65270 */
[----:B---3--:R-:W-:-:S05]  /*1150*/  IADD3 R47, PT, PT, -R47, RZ, RZ ;  /* 0x000000ff2f2f7210 */ /* 0x008fca0007ffe1ff */
[----:B------:R-:W-:Y:S01]  /*1160*/  IMAD R47, R0, R47, R23 ;  /* 0x0000002f002f7224 */ /* 0x000fe200078e0217 */
[----:B------:R-:W-:Y:S01]  /*1170*/  PRMT R0, RZ, 0x7610, R0 ;  /* 0x00007610ff007816 */ /* 0x000fe20000000000 */
[----:B----4-:R-:W-:-:S04]  /*1180*/  IMAD.MOV R56, RZ, RZ, -R56 ;  /* 0x000000ffff387224 */ /* 0x010fc800078e0a38 */
[----:B------:R-:W-:Y:S01]  /*1190*/  IMAD R56, R2, R56, R9 ;  /* 0x0000003802387224 */ /* 0x000fe200078e0209 */
[----:B-1----:R-:W-:Y:S06]  /*11a0*/  BRA.U UP4, `(.L_x_18) ;  /* 0x0000000104247547 */ /* 0x002fec000b800000 */
[----:B------:R-:W-:Y:S01]  /*11b0*/  ISETP.NE.AND P1, PT, R47, RZ, PT ;  /* 0x000000ff2f00720c */ /* 0x000fe20003f25270 */
[----:B------:R-:W-:Y:S01]  /*11c0*/  IMAD.MOV.U32 R0, RZ, RZ, 0x3 ;  /* 0x00000003ff007424 */ /* 0x000fe200078e00ff */
[C---:B------:R-:W-:Y:S02]  /*11d0*/  LOP3.LUT R2, R56.reuse, 0xfffffffe, RZ, 0xc0, !PT ;  /* 0xfffffffe38027812 */ /* 0x040fe400078ec0ff */
[----:B------:R-:W-:Y:S02]  /*11e0*/  ISETP.LT.U32.OR P1, PT, R56, 0x2, !P1 ;  /* 0x000000023800780c */ /* 0x000fe40004f21470 */
[----:B------:R-:W-:Y:S02]  /*11f0*/  SHF.L.U32 R0, R0, R2, RZ ;  /* 0x0000000200007219 */ /* 0x000fe400000006ff */
[----:B------:R-:W-:Y:S02]  /*1200*/  SEL R4, RZ, 0x1, !P1 ;  /* 0x00000001ff047807 */ /* 0x000fe40004800000 */
[----:B------:R-:W-:-:S05]  /*1210*/  SEL R3, RZ, 0x2, !P1 ;  /* 0x00000002ff037807 */ /* 0x000fca0004800000 */
[----:B------:R-:W-:-:S05]  /*1220*/  IMAD.IADD R3, R4, 0x1, R3 ;  /* 0x0000000104037824 */ /* 0x000fca00078e0203 */
[----:B------:R-:W-:Y:S02]  /*1230*/  PRMT R8, R3, 0x7610, R8 ;  /* 0x0000761003087816 */ /* 0x000fe40000000008 */
.L_x_18:
[----:B------:R-:W-:Y:S05]  /*1240*/  @!P0 BRA `(.L_x_19) ;  /* 0x0000000000b88947 */ /* 0x000fea0003800000 */
[----:B------:R-:W1:Y:S01]  /*1250*/  LDC.64 R4, c[0x0][0xb18] ;  /* 0x0002c600ff047b82 */ /* 0x000e620000000a00 */
[----:B------:R-:W-:-:S07]  /*1260*/  ISETP.NE.AND P0, PT, R11, 0x1, PT ;  /* 0x000000010b00780c */ /* 0x000fce0003f05270 */
[----:B------:R-:W2:Y:S08]  /*1270*/  LDC R24, c[0x0][0xb0c] ;  /* 0x0002c300ff187b82 */ /* 0x000eb00000000800 */
[----:B------:R-:W3:Y:S08]  /*1280*/  LDC R14, c[0x0][0x370] ;  /* 0x0000dc00ff0e7b82 */ /* 0x000ef00000000800 */
[----:B------:R-:W4:Y:S01]  /*1290*/  LDC R13, c[0x0][0x374] ;  /* 0x0000dd00ff0d7b82 */ /* 0x000f220000000800 */
[----:B-1----:R-:W-:-:S07]  /*12a0*/  ISETP.NE.AND P1, PT, R4, 0x1, PT ;  /* 0x000000010400780c */ /* 0x002fce0003f25270 */
[----:B------:R-:W3:Y:S01]  /*12b0*/  LDC.64 R6, c[0x0][0xb10] ;  /* 0x0002c400ff067b82 */ /* 0x000ee20000000a00 */
[----:B--2---:R-:W-:-:S07]  /*12c0*/  ISETP.NE.AND P2, PT, R24, 0x1, PT ;  /* 0x000000011800780c */ /* 0x004fce0003f45270 */
[----:B------:R-:W1:Y:S08]  /*12d0*/  LDC R12, c[0x0][0xb20] ;  /* 0x0002c800ff0c7b82 */ /* 0x000e700000000800 */
[----:B------:R-:W2:Y:S01]  /*12e0*/  LDC.64 R2, c[0x0][0xb28] ;  /* 0x0002ca00ff027b82 */ /* 0x000ea20000000a00 */
[----:B----4-:R-:W-:-:S04]  /*12f0*/  IMAD.HI.U32 R15, R13, R5, RZ ;  /* 0x000000050d0f7227 */ /* 0x010fc800078e00ff */
[----:B------:R-:W-:-:S04]  /*1300*/  IMAD.HI.U32 R5, R23, R5, RZ ;  /* 0x0000000517057227 */ /* 0x000fc800078e00ff */
[----:B---3--:R-:W-:-:S05]  /*1310*/  IMAD.HI.U32 R16, R14, R6, RZ ;  /* 0x000000060e107227 */ /* 0x008fca00078e00ff */
[-C--:B------:R-:W-:Y:S01]  /*1320*/  @P2 SHF.R.U32.HI R14, RZ, R7.reuse, R16 ;  /* 0x00000007ff0e2219 */ /* 0x080fe20000011610 */
[----:B------:R-:W-:Y:S01]  /*1330*/  IMAD.HI.U32 R16, R9, R6, RZ ;  /* 0x0000000609107227 */ /* 0x000fe200078e00ff */
[-C--:B-1----:R-:W-:Y:S02]  /*1340*/  @P1 SHF.R.U32.HI R13, RZ, R12.reuse, R15 ;  /* 0x0000000cff0d1219 */ /* 0x082fe4000001160f */
[----:B------:R-:W-:Y:S02]  /*1350*/  SHF.R.U32.HI R5, RZ, R12, R5 ;  /* 0x0000000cff057219 */ /* 0x000fe40000011605 */
[----:B------:R-:W-:Y:S02]  /*1360*/  SHF.R.U32.HI R16, RZ, R7, R16 ;  /* 0x00000007ff107219 */ /* 0x000fe40000011610 */
[----:B------:R-:W-:Y:S01]  /*1370*/  SEL R5, R23, R5, !P1 ;  /* 0x0000000517057207 */ /* 0x000fe20004800000 */
[----:B--2---:R-:W-:Y:S01]  /*1380*/  IMAD.HI.U32 R15, R13, R2, RZ ;  /* 0x000000020d0f7227 */ /* 0x004fe200078e00ff */
[----:B------:R-:W-:-:S03]  /*1390*/  SEL R16, R9, R16, !P2 ;  /* 0x0000001009107207 */ /* 0x000fc60005000000 */
[----:B------:R-:W-:Y:S01]  /*13a0*/  IMAD.HI.U32 R6, R14, R2, RZ ;  /* 0x000000020e067227 */ /* 0x000fe200078e00ff */
[----:B------:R-:W-:-:S04]  /*13b0*/  @P0 SHF.R.U32.HI R13, RZ, R3, R15 ;  /* 0x00000003ff0d0219 */ /* 0x000fc8000001160f */
[----:B------:R-:W-:Y:S01]  /*13c0*/  @P0 SHF.R.U32.HI R14, RZ, R3, R6 ;  /* 0x00000003ff0e0219 */ /* 0x000fe20000011606 */
[----:B------:R-:W-:-:S04]  /*13d0*/  IMAD R13, R13, R11, RZ ;  /* 0x0000000b0d0d7224 */ /* 0x000fc800078e02ff */
[----:B------:R-:W-:Y:S01]  /*13e0*/  IMAD R6, R14, R11, RZ ;  /* 0x0000000b0e067224 */ /* 0x000fe200078e02ff */
[----:B------:R-:W-:-:S04]  /*13f0*/  ISETP.GE.AND P1, PT, R5, R13, PT ;  /* 0x0000000d0500720c */ /* 0x000fc80003f26270 */
[----:B------:R-:W-:Y:S01]  /*1400*/  ISETP.GE.OR P1, PT, R16, R6, P1 ;  /* 0x000000061000720c */ /* 0x000fe20000f26670 */
[----:B------:R-:W-:-:S05]  /*1410*/  IMAD.HI.U32 R6, R5, R2, RZ ;  /* 0x0000000205067227 */ /* 0x000fca00078e00ff */
[----:B------:R-:W-:-:S04]  /*1420*/  SHF.R.U32.HI R6, RZ, R3, R6 ;  /* 0x00000003ff067219 */ /* 0x000fc80000011606 */
[----:B------:R-:W-:-:S03]  /*1430*/  SEL R6, R5, R6, !P0 ;  /* 0x0000000605067207 */ /* 0x000fc60004000000 */
[----:B------:R-:W-:Y:S01]  /*1440*/  @!P1 IMAD.HI.U32 R7, R16, R2, RZ ;  /* 0x0000000210079227 */ /* 0x000fe200078e00ff */
[----:B------:R-:W-:-:S04]  /*1450*/  IADD3 R2, PT, PT, -R6, RZ, RZ ;  /* 0x000000ff06027210 */ /* 0x000fc80007ffe1ff */
[----:B------:R-:W-:Y:S01]  /*1460*/  @!P1 SHF.R.U32.HI R3, RZ, R3, R7 ;  /* 0x00000003ff039219 */ /* 0x000fe20000011607 */
[----:B------:R-:W-:Y:S01]  /*1470*/  IMAD R2, R11, R2, R5 ;  /* 0x000000020b027224 */ /* 0x000fe200078e0205 */
[----:B------:R-:W-:Y:S02]  /*1480*/  IADD3 R7, PT, PT, -R5, RZ, RZ ;  /* 0x000000ff05077210 */ /* 0x000fe40007ffe1ff */
[----:B------:R-:W-:-:S03]  /*1490*/  @!P1 SEL R3, R16, R3, !P0 ;  /* 0x0000000310039207 */ /* 0x000fc60004000000 */
[----:B------:R-:W-:Y:S02]  /*14a0*/  IMAD R7, R4, R7, R23 ;  /* 0x0000000704077224 */ /* 0x000fe400078e0217 */
[--C-:B------:R-:W-:Y:S02]  /*14b0*/  @!P1 IMAD.IADD R6, R6, 0x1, -R3.reuse ;  /* 0x0000000106069824 */ /* 0x100fe400078e0a03 */
[----:B------:R-:W-:Y:S01]  /*14c0*/  @!P1 IMAD R3, R2, R14, R3 ;  /* 0x0000000e02039224 */ /* 0x000fe200078e0203 */
[----:B------:R-:W-:Y:S01]  /*14d0*/  IADD3 R2, PT, PT, -R16, RZ, RZ ;  /* 0x000000ff10027210 */ /* 0x000fe20007ffe1ff */
[----:B------:R-:W-:Y:S02]  /*14e0*/  @!P1 IMAD R5, R6, R11, R16 ;  /* 0x0000000b06059224 */ /* 0x000fe400078e0210 */
[----:B------:R-:W-:Y:S02]  /*14f0*/  @!P1 IMAD.MOV.U32 R16, RZ, RZ, R3 ;  /* 0x000000ffff109224 */ /* 0x000fe400078e0003 */
[----:B------:R-:W-:-:S02]  /*1500*/  IMAD R2, R24, R2, R9 ;  /* 0x0000000218027224 */ /* 0x000fc400078e0209 */
[----:B------:R-:W-:Y:S02]  /*1510*/  IMAD R23, R5, R4, R7 ;  /* 0x0000000405177224 */ /* 0x000fe400078e0207 */
[----:B------:R-:W-:Y:S02]  /*1520*/  IMAD R24, R16, R24, R2 ;  /* 0x0000001810187224 */ /* 0x000fe400078e0202 */
.L_x_19:
[----:B------:R-:W-:Y:S05]  /*1530*/  BRA.U UP3, `(.L_x_20) ;  /* 0x0000000103407547 */ /* 0x000fea000b800000 */
[----:B------:R-:W1:Y:S08]  /*1540*/  LDC.64 R4, c[0x0][0xb10] ;  /* 0x0002c400ff047b82 */ /* 0x000e700000000a00 */
[----:B------:R-:W2:Y:S08]  /*1550*/  LDC.64 R2, c[0x0][0xb18] ;  /* 0x0002c600ff027b82 */ /* 0x000eb00000000a00 */
[----:B------:R-:W3:Y:S08]  /*1560*/  LDC R6, c[0x0][0xb20] ;  /* 0x0002c800ff067b82 */ /* 0x000ef00000000800 */
[----:B------:R-:W4:Y:S01]  /*1570*/  LDC R7, c[0x0][0xb0c] ;  /* 0x0002c300ff077b82 */ /* 0x000f220000000800 */
[----:B-1----:R-:W-:-:S05]  /*1580*/  IMAD.HI.U32 R4, R24, R4, RZ ;  /* 0x0000000418047227 */ /* 0x002fca00078e00ff */
[----:B------:R-:W-:Y:S01]  /*1590*/  SHF.R.U32.HI R4, RZ, R5, R4 ;  /* 0x00000005ff047219 */ /* 0x000fe20000011604 */
[----:B--2---:R-:W-:Y:S01]  /*15a0*/  IMAD.HI.U32 R3, R23, R3, RZ ;  /* 0x0000000317037227 */ /* 0x004fe200078e00ff */
[----:B------:R-:W-:-:S04]  /*15b0*/  ISETP.NE.AND P0, PT, R2, 0x1, PT ;  /* 0x000000010200780c */ /* 0x000fc80003f05270 */
[----:B---3--:R-:W-:-:S04]  /*15c0*/  SHF.R.U32.HI R3, RZ, R6, R3 ;  /* 0x00000006ff037219 */ /* 0x008fc80000011603 */
[----:B------:R-:W-:Y:S02]  /*15d0*/  SEL R3, R23, R3, !P0 ;  /* 0x0000000317037207 */ /* 0x000fe40004000000 */
[----:B----4-:R-:W-:-:S04]  /*15e0*/  ISETP.NE.AND P1, PT, R7, 0x1, PT ;  /* 0x000000010700780c */ /* 0x010fc80003f25270 */
[----:B------:R-:W-:-:S05]  /*15f0*/  SEL R5, R24, R4, !P1 ;  /* 0x0000000418057207 */ /* 0x000fca0004800000 */
[----:B------:R-:W-:Y:S02]  /*1600*/  IMAD.IADD R4, R3, 0x1, -R5 ;  /* 0x0000000103047824 */ /* 0x000fe400078e0a05 */
[----:B------:R-:W-:Y:S02]  /*1610*/  IMAD.IADD R3, R5, 0x1, -R3 ;  /* 0x0000000105037824 */ /* 0x000fe400078e0a03 */
[----:B------:R-:W-:Y:S02]  /*1620*/  IMAD R24, R4, R7, R24 ;  /* 0x0000000704187224 */ /* 0x000fe400078e0218 */
[----:B------:R-:W-:Y:S02]  /*1630*/  IMAD R23, R3, R2, R23 ;  /* 0x0000000203177224 */ /* 0x000fe400078e0217 */
.L_x_20:
[----:B------:R-:W-:Y:S05]  /*1640*/  BRA.U !UP1, `(.L_x_21) ;  /* 0x00000001090c7547 */ /* 0x000fea000b800000 */
[----:B------:R-:W-:Y:S01]  /*1650*/  UCGABAR_WAIT ;  /* 0x0000000000007dc7 */ /* 0x000fe20008000000 */
[----:B------:R-:W-:Y:S01]  /*1660*/  CCTL.IVALL ;  /* 0x00000000ff00798f */ /* 0x000fe20002000000 */
[----:B------:R-:W-:Y:S05]  /*1670*/  BRA `(.L_x_22) ;  /* 0x0000000000047947 */ /* 0x000fea0003800000 */
.L_x_21:
[----:B------:R-:W-:Y:S06]  /*1680*/  BAR.SYNC.DEFER_BLOCKING 0x0 ;  /* 0x0000000000007b1d */ /* 0x000fec0000010000 */
.L_x_22:
[----:B------:R-:W-:Y:S05]  /*1690*/  BRA.U UP2, `(.L_x_23) ;  /* 0x0000001502e47547 */ /* 0x000fea000b800000 */
[----:B------:R-:W1:Y:S01]  /*16a0*/  LDCU UR4, c[0x0][0x38c] ;  /* 0x00007180ff0477ac */ /* 0x000e620008000800 */
[----:B------:R-:W2:Y:S01]  /*16b0*/  LDC R8, c[0x0][0x370] ;  /* 0x0000dc00ff087b82 */ /* 0x000ea20000000800 */
[----:B------:R-:W-:Y:S02]  /*16c0*/  IMAD.SHL.U32 R16, R9, 0x40, RZ ;  /* 0x0000004009107824 */ /* 0x000fe400078e00ff */
[----:B------:R-:W-:Y:S01]  /*16d0*/  HFMA2 R14, -RZ, RZ, 0, 0 ;  /* 0x00000000ff0e7431 */ /* 0x000fe200000001ff */
[----:B------:R-:W-:Y:S01]  /*16e0*/  UISETP.NE.AND UP1, UPT, UR10, URZ, UPT ;  /* 0x000000ff0a00728c */ /* 0x000fe2000bf25270 */
[----:B------:R-:W-:Y:S01]  /*16f0*/  ISETP.NE.AND P4, PT, R10, RZ, P5 ;  /* 0x000000ff0a00720c */ /* 0x000fe20002f85270 */
[----:B------:R-:W-:Y:S01]  /*1700*/  IMAD.MOV.U32 R15, RZ, RZ, 0x1 ;  /* 0x00000001ff0f7424 */ /* 0x000fe200078e00ff */
[----:B------:R-:W-:Y:S01]  /*1710*/  CS2R R12, SRZ ;  /* 0x00000000000c7805 */ /* 0x000fe2000001ff00 */
[----:B------:R-:W-:Y:S01]  /*1720*/  IMAD.MOV.U32 R11, RZ, RZ, 0x1 ;  /* 0x00000001ff0b7424 */ /* 0x000fe200078e00ff */
[----:B------:R-:W3:Y:S01]  /*1730*/  LDC R0, c[0x0][0x374] ;  /* 0x0000dd00ff007b82 */ /* 0x000ee20000000800 */
[----:B------:R-:W-:Y:S01]  /*1740*/  LOP3.LUT R16, R16, 0x40, RZ, 0xc0, !PT ;  /* 0x0000004010107812 */ /* 0x000fe200078ec0ff */
[----:B------:R-:W4:Y:S01]  /*1750*/  LDCU.64 UR14, c[0x0][0x348] ;  /* 0x00006900ff0e77ac */ /* 0x000f220008000a00 */
[----:B------:R-:W-:Y:S01]  /*1760*/  USEL UR22, UR6, 0x2, UP1 ;  /* 0x0000000206167887 */ /* 0x000fe20008800000 */
[----:B------:R-:W-:Y:S01]  /*1770*/  UMOV UR23, URZ ;  /* 0x000000ff00177c82 */ /* 0x000fe20008000000 */
[----:B-1----:R-:W-:-:S04]  /*1780*/  UIADD3 UR5, UPT, UPT, UR4, 0x3f, URZ ;  /* 0x0000003f04057890 */ /* 0x002fc8000fffe0ff */
[----:B------:R-:W-:-:S04]  /*1790*/  USHF.R.S32.HI UR7, URZ, 0x1f, UR5 ;  /* 0x0000001fff077899 */ /* 0x000fc80008011405 */
[----:B------:R-:W-:Y:S02]  /*17a0*/  ULEA.HI UR7, UR7, UR5, URZ, 0x6 ;  /* 0x0000000507077291 */ /* 0x000fe4000f8f30ff */
[----:B------:R-:W-:Y:S02]  /*17b0*/  UIADD3 UR5, UPT, UPT, UR4, -0x1, URZ ;  /* 0xffffffff04057890 */ /* 0x000fe4000fffe0ff */
[----:B------:R-:W-:Y:S02]  /*17c0*/  USHF.R.S32.HI UR7, URZ, 0x6, UR7 ;  /* 0x00000006ff077899 */ /* 0x000fe40008011407 */
[----:B------:R-:W-:Y:S02]  /*17d0*/  UISETP.GE.U32.AND UP2, UPT, UR5, -0x7f, UPT ;  /* 0xffffff810500788c */ /* 0x000fe4000bf46070 */
[----:B------:R-:W-:Y:S02]  /*17e0*/  UISETP.LT.U32.AND UP0, UPT, UR7, 0xd, UPT ;  /* 0x0000000d0700788c */ /* 0x000fe4000bf01070 */
[----:B------:R-:W-:-:S02]  /*17f0*/  UIADD3 UR4, UPT, UPT, UR4, 0x7e, URZ ;  /* 0x0000007e04047890 */ /* 0x000fc4000fffe0ff */
[----:B------:R-:W-:-:S04]  /*1800*/  USEL UR5, UR7, 0xd, UP0 ;  /* 0x0000000d07057887 */ /* 0x000fc80008000000 */
[----:B------:R-:W-:Y:S02]  /*1810*/  UIADD3 UR21, UPT, UPT, UR5, -0x1, URZ ;  /* 0xffffffff05157890 */ /* 0x000fe4000fffe0ff */
[----:B------:R-:W-:Y:S02]  /*1820*/  @UP2 UIADD3 UR21, UPT, UPT, UR5, URZ, URZ ;  /* 0x000000ff05152290 */ /* 0x000fe4000fffe0ff */
[----:B------:R-:W-:Y:S02]  /*1830*/  UIADD3 UR24, UPT, UPT, UR7, -UR5, URZ ;  /* 0x8000000507187290 */ /* 0x000fe4000fffe0ff */
[----:B------:R-:W-:Y:S02]  /*1840*/  UIADD3 UR13, UPT, UPT, UR21, 0x1, URZ ;  /* 0x00000001150d7890 */ /* 0x000fe4000fffe0ff */
[----:B--2-4-:R-:W-:-:S12]  /*1850*/  UIADD3 UR21, UPT, UPT, -UR21, URZ, URZ ;  /* 0x000000ff15157290 */ /* 0x014fd8000fffe1ff */
.L_x_43:
[----:B------:R-:W-:Y:S01]  /*1860*/  UISETP.NE.AND UP0, UPT, UR37, URZ, UPT ;  /* 0x000000ff2500728c */ /* 0x000fe2000bf05270 */
[----:B------:R-:W1:Y:S08]  /*1870*/  S2UR UR37, SR_CgaCtaId ;  /* 0x00000000002579c3 */ /* 0x000e700000008800 */
[----:B------:R-:W-:Y:S05]  /*1880*/  BRA.U UP0, `(.L_x_24) ;  /* 0x0000000100347547 */ /* 0x000fea000b800000 */
[----:B------:R-:W2:Y:S01]  /*1890*/  S2R R2, SR_CgaCtaId ;  /* 0x0000000000027919 */ /* 0x000ea20000008800 */
[----:B------:R-:W-:-:S04]  /*18a0*/  MOV R3, 0x400 ;  /* 0x0000040000037802 */ /* 0x000fc80000000f00 */
[----:B--2---:R-:W-:Y:S02]  /*18b0*/  LEA R2, R2, R3, 0x18 ;  /* 0x0000000302027211 */ /* 0x004fe400078ec0ff */
[----:B------:R-:W-:-:S03]  /*18c0*/  SHF.L.U32 R3, R11, 0x1f, RZ ;  /* 0x0000001f0b037819 */ /* 0x000fc600000006ff */
[----:B------:R-:W-:-:S04]  /*18d0*/  IMAD R2, R12, 0x8, R2 ;  /* 0x000000080c027824 */ /* 0x000fc800078e0202 */
[----:B------:R-:W2:Y:S02]  /*18e0*/  SYNCS.PHASECHK.TRANS64.TRYWAIT P0, [R2+URZ+0x190], R3 ;  /* 0x00019003020075a7 */ /* 0x000ea400080011ff */
[----:B--2---:R-:W-:Y:S05]  /*18f0*/  @!P0 BRA `(.L_x_25) ;  /* 0x0000007400988947 */ /* 0x004fea0003800000 */
.L_x_192:
[----:B------:R-:W-:Y:S01]  /*1900*/  VIADD R12, R12, 0x1 ;  /* 0x000000010c0c7836 */ /* 0x000fe20000000000 */
[----:B------:R2:W-:Y:S04]  /*1910*/  SYNCS.ARRIVE.TRANS64.A1T0 RZ, [R2+URZ+0x180], RZ ;  /* 0x000180ff02ff79a7 */ /* 0x0005e800081000ff */
[----:B------:R-:W-:-:S04]  /*1920*/  ISETP.NE.AND P0, PT, R12, 0x2, PT ;  /* 0x000000020c00780c */ /* 0x000fc80003f05270 */
[----:B------:R-:W-:Y:S02]  /*1930*/  SEL R12, R12, RZ, P0 ;  /* 0x000000ff0c0c7207 */ /* 0x000fe40000000000 */
[----:B--2---:R-:W-:-:S04]  /*1940*/  SEL R2, RZ, 0x1, P0 ;  /* 0x00000001ff027807 */ /* 0x004fc80000000000 */
[----:B------:R-:W-:-:S07]  /*1950*/  LOP3.LUT R11, R11, R2, RZ, 0x3c, !PT ;  /* 0x000000020b0b7212 */ /* 0x000fce00078e3cff */
.L_x_24:
[----:B------:R-:W-:Y:S01]  /*1960*/  UMOV UR6, 0x400 ;  /* 0x0000040000067882 */ /* 0x000fe20000000000 */
[----:B------:R-:W-:Y:S01]  /*1970*/  SHF.L.U32 R2, R15, 0x1f, RZ ;  /* 0x0000001f0f027819 */ /* 0x000fe200000006ff */
[----:B-1----:R-:W-:Y:S01]  /*1980*/  ULEA UR6, UR37, UR6, 0x18 ;  /* 0x0000000625067291 */ /* 0x002fe2000f8ec0ff */
[C---:B------:R-:W-:Y:S01]  /*1990*/  R2UR UR9, R16.reuse ;  /* 0x00000000100972ca */ /* 0x040fe200000e0000 */
[----:B------:R-:W-:Y:S01]  /*19a0*/  UISETP.GE.U32.AND UP0, UPT, UR4, 0x7f, UPT ;  /* 0x0000007f0400788c */ /* 0x000fe2000bf06070 */
[----:B------:R-:W-:Y:S01]  /*19b0*/  R2UR UR11, R16 ;  /* 0x00000000100b72ca */ /* 0x000fe200000e0000 */
[----:B------:R-:W-:Y:S01]  /*19c0*/  ULEA UR8, UR23, UR6, 0x3 ;  /* 0x0000000617087291 */ /* 0x000fe2000f8e18ff */
[----:B------:R-:W-:-:S08]  /*19d0*/  UMOV UR25, URZ ;  /* 0x000000ff00197c82 */ /* 0x000fd00008000000 */
[----:B------:R1:W2:Y:S01]  /*19e0*/  SYNCS.PHASECHK.TRANS64.TRYWAIT P0, [UR8+0x68], R2 ;  /* 0x00006802ff0075a7 */ /* 0x0002a20008001108 */
[----:B------:R-:W-:-:S13]  /*19f0*/  R2UR UR8, R23 ;  /* 0x00000000170872ca */ /* 0x000fda00000e0000 */
[----:B------:R-:W-:Y:S01]  /*1a00*/  ULEA UR11, UR8, UR11, 0x7 ;  /* 0x0000000b080b7291 */ /* 0x000fe2000f8e38ff */
[----:B-1----:R-:W-:-:S05]  /*1a10*/  LEA.HI R2, R24, R24, RZ, 0x1 ;  /* 0x0000001818027211 */ /* 0x002fca00078f08ff */
[----:B------:R-:W-:-:S05]  /*1a20*/  IMAD.SHL.U32 R2, R2, 0x40, RZ ;  /* 0x0000004002027824 */ /* 0x000fca00078e00ff */
[----:B------:R-:W-:-:S13]  /*1a30*/  R2UR UR35, R2 ;  /* 0x00000000022372ca */ /* 0x000fda00000e0000 */
[----:B------:R-:W-:Y:S01]  /*1a40*/  ULOP3.LUT UR35, UR9, 0xffffff80, UR35, 0xf8, !UPT ;  /* 0xffffff8009237892 */ /* 0x000fe2000f8ef823 */
[----:B------:R-:W-:Y:S11]  /*1a50*/  BRA.U !UP0, `(.L_x_26) ;  /* 0x0000000108bc7547 */ /* 0x000ff6000b800000 */
[----:B------:R-:W-:Y:S01]  /*1a60*/  UMOV UR16, UR21 ;  /* 0x0000001500107c82 */ /* 0x000fe20008000000 */
[----:B------:R-:W-:Y:S01]  /*1a70*/  UMOV UR17, UR23 ;  /* 0x0000001700117c82 */ /* 0x000fe20008000000 */
[----:B------:R-:W-:-:S05]  /*1a80*/  UMOV UR34, URZ ;  /* 0x000000ff00227c82 */ /* 0x000fca0008000000 */
.L_x_32:
[----:B------:R-:W-:Y:S01]  /*1a90*/  ULEA UR33, UR17, UR6, 0x3 ;  /* 0x0000000611217291 */ /* 0x000fe2000f8e18ff */
[----:B------:R-:W-:Y:S01]  /*1aa0*/  @P5 MOV R3, 0x8000 ;  /* 0x0000800000035802 */ /* 0x000fe20000000f00 */
[----:B-12-4-:R-:W-:Y:S10]  /*1ab0*/  @P0 BRA `(.L_x_27) ;  /* 0x00000000000c0947 */ /* 0x016ff40003800000 */
[----:B------:R-:W-:-:S04]  /*1ac0*/  SHF.L.U32 R4, R15, 0x1f, RZ ;  /* 0x0000001f0f047819 */ /* 0x000fc800000006ff */
[----:B------:R-:W1:Y:S02]  /*1ad0*/  SYNCS.PHASECHK.TRANS64.TRYWAIT P0, [UR33+0x68], R4 ;  /* 0x00006804ff0075a7 */ /* 0x000e640008001121 */
[----:B-1----:R-:W-:Y:S05]  /*1ae0*/  @!P0 BRA `(.L_x_28) ;  /* 0x0000007400308947 */ /* 0x002fea0003800000 */
.L_x_27:
[----:B------:R2:W-:Y:S01]  /*1af0*/  @P5 SYNCS.ARRIVE.TRANS64 RZ, [UR33], R3 ;  /* 0x00000003ffff59a7 */ /* 0x0005e20008000021 */
[----:B------:R-:W-:Y:S02]  /*1b00*/  ULOP3.LUT UR8, UR22, 0x2, URZ, 0xfc, !UPT ;  /* 0x0000000216087892 */ /* 0x000fe4000f8efcff */
[----:B------:R-:W-:Y:S02]  /*1b10*/  UIADD3 UR16, UPT, UPT, UR16, 0x1, URZ ;  /* 0x0000000110107890 */ /* 0x000fe4000fffe0ff */
[----:B------:R-:W-:Y:S02]  /*1b20*/  UISETP.NE.AND UP0, UPT, UR8, 0x2, UPT ;  /* 0x000000020800788c */ /* 0x000fe4000bf05270 */
[----:B------:R-:W-:-:S07]  /*1b30*/  UISETP.NE.AND UP2, UPT, UR16, 0x1, UPT ;  /* 0x000000011000788c */ /* 0x000fce000bf45270 */
[----:B------:R-:W-:Y:S05]  /*1b40*/  BRA.U UP0, `(.L_x_29) ;  /* 0x0000000100047547 */ /* 0x000fea000b800000 */
[----:B------:R-:W-:Y:S05]  /*1b50*/  BPT.TRAP 0x1 ;  /* 0x000000040000795c */ /* 0x000fea0000300000 */
.L_x_29:
[----:B------:R-:W-:Y:S04]  /*1b60*/  BSSY.RECONVERGENT B0, `(.L_x_30) ;  /* 0x0000003000007945 */ /* 0x000fe80003800200 */
[----:B------:R-:W-:Y:S05]  /*1b70*/  @!P4 BRA `(.L_x_31) ;  /* 0x000000000004c947 */ /* 0x000fea0003800000 */
[----:B------:R-:W-:Y:S05]  /*1b80*/  BPT.TRAP 0x1 ;  /* 0x000000040000795c */ /* 0x000fea0000300000 */
.L_x_31:
[----:B------:R-:W-:Y:S05]  /*1b90*/  BSYNC.RECONVERGENT B0 ;  /* 0x0000000000007941 */ /* 0x000fea0003800200 */
.L_x_30:
[----:B------:R-:W-:Y:S02]  /*1ba0*/  UIADD3 UR23, UPT, UPT, UR17, 0x1, URZ ;  /* 0x0000000111177890 */ /* 0x000fe4000fffe0ff */
[----:B------:R-:W-:Y:S02]  /*1bb0*/  UIADD3 UR28, UP1, UPT, UR14, 0x80, URZ ;  /* 0x000000800e1c7890 */ /* 0x000fe4000ff3e0ff */
[----:B------:R-:W-:Y:S02]  /*1bc0*/  UISETP.NE.AND UP0, UPT, UR23, 0xd, UPT ;  /* 0x0000000d1700788c */ /* 0x000fe4000bf05270 */
[----:B------:R-:W-:Y:S02]  /*1bd0*/  ULOP3.LUT UR33, UR33, 0xfefffff8, URZ, 0xc0, !UPT ;  /* 0xfefffff821217892 */ /* 0x000fe4000f8ec0ff */
[----:B------:R-:W-:Y:S02]  /*1be0*/  USEL UR9, URZ, 0x1, UP0 ;  /* 0x00000001ff097887 */ /* 0x000fe40008000000 */
[----:B------:R-:W-:-:S02]  /*1bf0*/  USEL UR23, UR23, URZ, UP0 ;  /* 0x000000ff17177287 */ /* 0x000fc40008000000 */
[----:B------:R-:W-:Y:S02]  /*1c00*/  UIADD3 UR26, UP0, UPT, UR14, 0x180, URZ ;  /* 0x000001800e1a7890 */ /* 0x000fe4000ff1e0ff */
[----:B------:R-:W-:Y:S01]  /*1c10*/  ULEA UR8, UR23, UR6, 0x3 ;  /* 0x0000000617087291 */ /* 0x000fe2000f8e18ff */
[----:B------:R-:W-:Y:S01]  /*1c20*/  LOP3.LUT R15, R15, UR9, RZ, 0x3c, !PT ;  /* 0x000000090f0f7c12 */ /* 0x000fe2000f8e3cff */
[----:B------:R-:W-:Y:S02]  /*1c30*/  UIADD3.X UR29, UPT, UPT, URZ, UR15, URZ, UP1, !UPT ;  /* 0x0000000fff1d7290 */ /* 0x000fe40008ffe4ff */
[----:B------:R-:W-:Y:S01]  /*1c40*/  UIADD3.X UR27, UPT, UPT, URZ, UR15, URZ, UP0, !UPT ;  /* 0x0000000fff1b7290 */ /* 0x000fe200087fe4ff */
[----:B-1----:R-:W-:Y:S01]  /*1c50*/  SHF.L.U32 R2, R15, 0x1f, RZ ;  /* 0x0000001f0f027819 */ /* 0x002fe200000006ff */
[----:B------:R-:W-:Y:S01]  /*1c60*/  UMOV UR18, 0x0 ;  /* 0x0000000000127882 */ /* 0x000fe20000000000 */
[----:B------:R-:W-:Y:S01]  /*1c70*/  UMOV UR19, 0x10000000 ;  /* 0x1000000000137882 */ /* 0x000fe20000000000 */
[----:B------:R-:W-:Y:S01]  /*1c80*/  UMOV UR10, UR34 ;  /* 0x00000022000a7c82 */ /* 0x000fe20008000000 */
[----:B------:R1:W4:Y:S01]  /*1c90*/  SYNCS.PHASECHK.TRANS64.TRYWAIT P0, [UR8+0x68], R2 ;  /* 0x00006802ff0075a7 */ /* 0x0003220008001108 */
[----:B------:R-:W-:Y:S01]  /*1ca0*/  ULEA UR8, UR17, UR6, 0xd ;  /* 0x0000000611087291 */ /* 0x000fe2000f8e68ff */
[----:B------:R-:W-:Y:S01]  /*1cb0*/  UMOV UR12, UR36 ;  /* 0x00000024000c7c82 */ /* 0x000fe20008000000 */
[----:B------:R-:W-:-:S02]  /*1cc0*/  UMOV UR9, UR33 ;  /* 0x0000002100097c82 */ /* 0x000fc40008000000 */
[----:B------:R-:W-:Y:S02]  /*1cd0*/  UIADD3 UR32, UPT, UPT, UR8, 0x4300, URZ ;  /* 0x0000430008207890 */ /* 0x000fe4000fffe0ff */
[----:B------:R-:W-:Y:S01]  /*1ce0*/  UIADD3 UR8, UPT, UPT, UR8, 0x1e300, URZ ;  /* 0x0001e30008087890 */ /* 0x000fe2000fffe0ff */
[----:B------:R-:W-:Y:S01]  /*1cf0*/  UMOV UR25, UR13 ;  /* 0x0000000d00197c82 */ /* 0x000fe20008000000 */
[----:B------:R-:W-:-:S05]  /*1d00*/  UMOV UR17, UR23 ;  /* 0x0000001700117c82 */ /* 0x000fca0008000000 */
[----:B------:R2:W-:Y:S02]  /*1d10*/  UTMALDG.3D.2CTA [UR32], [UR28], desc[UR18] ;  /* 0x000012201c0075b4 */ /* 0x0005e40008211000 */
[----:B------:R1:W-:Y:S01]  /*1d20*/  UTMALDG.3D.2CTA [UR8], [UR26], desc[UR18] ;  /* 0x000012081a0075b4 */ /* 0x0003e20008211000 */
[----:B--2---:R-:W-:Y:S01]  /*1d30*/  UIADD3 UR34, UPT, UPT, UR34, 0x40, URZ ;  /* 0x0000004022227890 */ /* 0x004fe2000fffe0ff */
[----:B------:R-:W-:Y:S11]  /*1d40*/  BRA.U UP2, `(.L_x_32) ;  /* 0xfffffffd02507547 */ /* 0x000ff6000b83ffff */
.L_x_26:
[----:B--2-4-:R-:W-:Y:S01]  /*1d50*/  PLOP3.LUT P0, PT, PT, PT, UP5, 0x80, 0x8 ;  /* 0x000000000008781c */ /* 0x014fe20003f0f058 */
[----:B-1----:R-:W-:Y:S01]  /*1d60*/  ULEA UR8, UR23, UR6, 0x3 ;  /* 0x0000000617087291 */ /* 0x002fe2000f8e18ff */
[----:B------:R-:W-:Y:S01]  /*1d70*/  SHF.L.U32 R2, R15, 0x1f, RZ ;  /* 0x0000001f0f027819 */ /* 0x000fe200000006ff */
[----:B------:R-:W-:-:S10]  /*1d80*/  UISETP.GT.AND UP0, UPT, UR7, UR5, UPT ;  /* 0x000000050700728c */ /* 0x000fd4000bf04270 */
[----:B------:R-:W-:Y:S01]  /*1d90*/  @!P0 SYNCS.ARRIVE.TRANS64.A1T0 RZ, [UR6+0x118], RZ ;  /* 0x000118ffffff89a7 */ /* 0x000fe20008100006 */
[----:B------:R1:W2:Y:S01]  /*1da0*/  SYNCS.PHASECHK.TRANS64.TRYWAIT P0, [UR8+0x68], R2 ;  /* 0x00006802ff0075a7 */ /* 0x0002a20008001108 */
[----:B------:R-:W-:Y:S05]  /*1db0*/  BRA.U !UP0, `(.L_x_33) ;  /* 0x0000000108bc7547 */ /* 0x000fea000b800000 */
[----:B------:R-:W-:Y:S01]  /*1dc0*/  UIADD3 UR26, UPT, UPT, UR24, UR25, URZ ;  /* 0x00000019181a7290 */ /* 0x000fe2000fffe0ff */
[----:B------:R-:W-:-:S11]  /*1dd0*/  UMOV UR27, UR23 ;  /* 0x00000017001b7c82 */ /* 0x000fd60008000000 */
.L_x_39:
[----:B------:R-:W-:Y:S01]  /*1de0*/  ULEA UR17, UR27, UR6, 0x3 ;  /* 0x000000061b117291 */ /* 0x000fe2000f8e18ff */
[----:B--2---:R-:W-:Y:S01]  /*1df0*/  @P5 MOV R3, 0x8000 ;  /* 0x0000800000035802 */ /* 0x004fe20000000f00 */
[----:B-12---:R-:W-:Y:S10]  /*1e00*/  @P0 BRA `(.L_x_34) ;  /* 0x00000000000c0947 */ /* 0x006ff40003800000 */
[----:B------:R-:W-:-:S04]  /*1e10*/  SHF.L.U32 R4, R15, 0x1f, RZ ;  /* 0x0000001f0f047819 */ /* 0x000fc800000006ff */
[----:B------:R-:W2:Y:S02]  /*1e20*/  SYNCS.PHASECHK.TRANS64.TRYWAIT P0, [UR17+0x68], R4 ;  /* 0x00006804ff0075a7 */ /* 0x000ea40008001111 */
[----:B--2---:R-:W-:Y:S05]  /*1e30*/  @!P0 BRA `(.L_x_35) ;  /* 0x0000007000748947 */ /* 0x004fea0003800000 */
.L_x_34:
[----:B------:R2:W-:Y:S01]  /*1e40*/  @P5 SYNCS.ARRIVE.TRANS64 RZ, [UR17], R3 ;  /* 0x00000003ffff59a7 */ /* 0x0005e20008000011 */
[----:B------:R-:W-:-:S04]  /*1e50*/  ULOP3.LUT UR8, UR22, 0x2, URZ, 0xfc, !UPT ;  /* 0x0000000216087892 */ /* 0x000fc8000f8efcff */
[----:B------:R-:W-:-:S09]  /*1e60*/  UISETP.NE.AND UP0, UPT, UR8, 0x2, UPT ;  /* 0x000000020800788c */ /* 0x000fd2000bf05270 */
[----:B------:R-:W-:Y:S05]  /*1e70*/  BRA.U UP0, `(.L_x_36) ;  /* 0x0000000100047547 */ /* 0x000fea000b800000 */
[----:B------:R-:W-:Y:S05]  /*1e80*/  BPT.TRAP 0x1 ;  /* 0x000000040000795c */ /* 0x000fea0000300000 */
.L_x_36:
[----:B------:R-:W-:Y:S04]  /*1e90*/  BSSY.RECONVERGENT B0, `(.L_x_37) ;  /* 0x0000003000007945 */ /* 0x000fe80003800200 */
[----:B------:R-:W-:Y:S05]  /*1ea0*/  @!P4 BRA `(.L_x_38) ;  /* 0x000000000004c947 */ /* 0x000fea0003800000 */
[----:B------:R-:W-:Y:S05]  /*1eb0*/  BPT.TRAP 0x1 ;  /* 0x000000040000795c */ /* 0x000fea0000300000 */
.L_x_38:
[----:B------:R-:W-:Y:S05]  /*1ec0*/  BSYNC.RECONVERGENT B0 ;  /* 0x0000000000007941 */ /* 0x000fea0003800200 */
.L_x_37:
[----:B------:R-:W-:Y:S02]  /*1ed0*/  UIADD3 UR23, UPT, UPT, UR27, 0x1, URZ ;  /* 0x000000011b177890 */ /* 0x000fe4000fffe0ff */
[----:B------:R-:W-:Y:S02]  /*1ee0*/  UIADD3 UR32, UP1, UPT, UR14, 0x80, URZ ;  /* 0x000000800e207890 */ /* 0x000fe4000ff3e0ff */
[----:B------:R-:W-:Y:S02]  /*1ef0*/  UISETP.NE.AND UP0, UPT, UR23, 0xd, UPT ;  /* 0x0000000d1700788c */ /* 0x000fe4000bf05270 */
[----:B------:R-:W-:Y:S02]  /*1f00*/  USHF.L.U32 UR18, UR25, 0x6, URZ ;  /* 0x0000000619127899 */ /* 0x000fe400080006ff */
[----:B------:R-:W-:Y:S02]  /*1f10*/  USEL UR9, URZ, 0x1, UP0 ;  /* 0x00000001ff097887 */ /* 0x000fe40008000000 */
[----:B------:R-:W-:-:S02]  /*1f20*/  USEL UR23, UR23, URZ, UP0 ;  /* 0x000000ff17177287 */ /* 0x000fc40008000000 */
[----:B------:R-:W-:Y:S02]  /*1f30*/  UIADD3 UR30, UP0, UPT, UR14, 0x180, URZ ;  /* 0x000001800e1e7890 */ /* 0x000fe4000ff1e0ff */
[----:B------:R-:W-:Y:S01]  /*1f40*/  ULEA UR8, UR23, UR6, 0x3 ;  /* 0x0000000617087291 */ /* 0x000fe2000f8e18ff */
[----:B------:R-:W-:Y:S01]  /*1f50*/  LOP3.LUT R15, R15, UR9, RZ, 0x3c, !PT ;  /* 0x000000090f0f7c12 */ /* 0x000fe2000f8e3cff */
[----:B------:R-:W-:Y:S02]  /*1f60*/  ULOP3.LUT UR17, UR17, 0xfefffff8, URZ, 0xc0, !UPT ;  /* 0xfefffff811117892 */ /* 0x000fe4000f8ec0ff */
[----:B------:R-:W-:Y:S01]  /*1f70*/  UIADD3.X UR33, UPT, UPT, URZ, UR15, URZ, UP1, !UPT ;  /* 0x0000000fff217290 */ /* 0x000fe20008ffe4ff */
[----:B-1----:R-:W-:Y:S01]  /*1f80*/  SHF.L.U32 R2, R15, 0x1f, RZ ;  /* 0x0000001f0f027819 */ /* 0x002fe200000006ff */
[----:B------:R-:W-:Y:S01]  /*1f90*/  UIADD3.X UR31, UPT, UPT, URZ, UR15, URZ, UP0, !UPT ;  /* 0x0000000fff1f7290 */ /* 0x000fe200087fe4ff */
[----:B------:R-:W-:Y:S02]  /*1fa0*/  UMOV UR28, 0x0 ;  /* 0x00000000001c7882 */ /* 0x000fe40000000000 */
[----:B------:R4:W1:Y:S01]  /*1fb0*/  SYNCS.PHASECHK.TRANS64.TRYWAIT P0, [UR8+0x68], R2 ;  /* 0x00006802ff0075a7 */ /* 0x0008620008001108 */
[----:B------:R-:W-:Y:S01]  /*1fc0*/  ULEA UR8, UR27, UR6, 0xd ;  /* 0x000000061b087291 */ /* 0x000fe2000f8e68ff */
[----:B------:R-:W-:Y:S01]  /*1fd0*/  UMOV UR29, 0x10000000 ;  /* 0x10000000001d7882 */ /* 0x000fe20000000000 */
[----:B------:R-:W-:-:S02]  /*1fe0*/  UMOV UR19, UR35 ;  /* 0x0000002300137c82 */ /* 0x000fc40008000000 */
[----:B------:R-:W-:Y:S02]  /*1ff0*/  UIADD3 UR16, UPT, UPT, UR8, 0x4300, URZ ;  /* 0x0000430008107890 */ /* 0x000fe4000fffe0ff */
[----:B------:R-:W-:Y:S01]  /*2000*/  UIADD3 UR8, UPT, UPT, UR8, 0x1e300, URZ ;  /* 0x0001e30008087890 */ /* 0x000fe2000fffe0ff */
[----:B------:R-:W-:Y:S01]  /*2010*/  UMOV UR20, UR36 ;  /* 0x0000002400147c82 */ /* 0x000fe20008000000 */
[----:B------:R-:W-:Y:S01]  /*2020*/  UMOV UR12, UR36 ;  /* 0x00000024000c7c82 */ /* 0x000fe20008000000 */
[----:B------:R-:W-:Y:S01]  /*2030*/  UMOV UR9, UR17 ;  /* 0x0000001100097c82 */ /* 0x000fe20008000000 */
[----:B------:R-:W-:Y:S01]  /*2040*/  UMOV UR10, UR18 ;  /* 0x00000012000a7c82 */ /* 0x000fe20008000000 */
[----:B------:R-:W-:Y:S02]  /*2050*/  UIADD3 UR25, UPT, UPT, UR25, 0x1, URZ ;  /* 0x0000000119197890 */ /* 0x000fe4000fffe0ff */
[----:B------:R4:W-:Y:S01]  /*2060*/  UTMALDG.3D.2CTA [UR16], [UR32], desc[UR28] ;  /* 0x00001c10200075b4 */ /* 0x0009e20008211000 */
[----:B------:R-:W-:Y:S01]  /*2070*/  UMOV UR27, UR23 ;  /* 0x00000017001b7c82 */ /* 0x000fe20008000000 */
[----:B------:R-:W-:Y:S01]  /*2080*/  UISETP.NE.AND UP0, UPT, UR25, UR26, UPT ;  /* 0x0000001a1900728c */ /* 0x000fe2000bf05270 */
[----:B------:R4:W-:Y:S08]  /*2090*/  UTMALDG.3D.2CTA [UR8], [UR30], desc[UR28] ;  /* 0x00001c081e0075b4 */ /* 0x0009f00008211000 */
[----:B----4-:R-:W-:Y:S05]  /*20a0*/  BRA.U UP0, `(.L_x_39) ;  /* 0xfffffffd004c7547 */ /* 0x010fea000b83ffff */
.L_x_33:
[C---:B-1----:R-:W-:Y:S01]  /*20b0*/  LEA R2, R14.reuse, UR6, 0x3 ;  /* 0x000000060e027c11 */ /* 0x042fe2000f8e18ff */
[----:B------:R-:W-:Y:S01]  /*20c0*/  NOP ;  /* 0x0000000000007918 */ /* 0x000fe20000000000 */
[----:B--2---:R-:W-:Y:S02]  /*20d0*/  SHF.L.U32 R3, R13, 0x1f, RZ ;  /* 0x0000001f0d037819 */ /* 0x004fe400000006ff */
[----:B------:R-:W-:Y:S02]  /*20e0*/  LEA R4, R14, UR6, 0x4 ;  /* 0x000000060e047c11 */ /* 0x000fe4000f8e20ff */
[----:B------:R-:W1:Y:S02]  /*20f0*/  SYNCS.PHASECHK.TRANS64.TRYWAIT P0, [R2+URZ+0x120], R3 ;  /* 0x00012003020075a7 */ /* 0x000e6400080011ff */
[----:B-1----:R-:W-:Y:S05]  /*2100*/  @!P0 BRA `(.L_x_40) ;  /* 0x0000006c00d88947 */ /* 0x002fea0003800000 */
.L_x_195:
[----:B------:R-:W2:Y:S01]  /*2110*/  LDS.128 R4, [R4+0x1b0] ;  /* 0x0001b00004047984 */ /* 0x000ea20000000c00 */
[----:B------:R-:W-:Y:S01]  /*2120*/  ISETP.GE.AND P0, PT, R22, 0x1, PT ;  /* 0x000000011600780c */ /* 0x000fe20003f06270 */
[----:B-1----:R-:W-:Y:S01]  /*2130*/  VIADD R2, R2, 0x130 ;  /* 0x0000013002027836 */ /* 0x002fe20000000000 */
[----:B------:R-:W-:Y:S01]  /*2140*/  @!PT LDS RZ, [RZ] ;  /* 0x00000000fffff984 */ /* 0x000fe20000000800 */
[----:B------:R-:W-:Y:S01]  /*2150*/  @!PT LDS RZ, [RZ] ;  /* 0x00000000fffff984 */ /* 0x000fe20000000800 */
[----:B------:R-:W-:Y:S01]  /*2160*/  @!PT LDS RZ, [RZ] ;  /* 0x00000000fffff984 */ /* 0x000fe20000000800 */
[----:B------:R-:W-:Y:S01]  /*2170*/  @!PT LDS RZ, [RZ] ;  /* 0x00000000fffff984 */ /* 0x000fe20000000800 */
[----:B------:R1:W-:Y:S06]  /*2180*/  MEMBAR.ALL.CTA ;  /* 0x0000000000007992 */ /* 0x0003ec0000008000 */
[----:B-1----:R-:W1:Y:S01]  /*2190*/  FENCE.VIEW.ASYNC.S ;  /* 0x00000000000073c6 */ /* 0x002e620000000000 */
[----:B------:R-:W-:-:S04]  /*21a0*/  PRMT R2, RZ, 0x654, R2 ;  /* 0x00000654ff027816 */ /* 0x000fc80000000002 */
[----:B-1----:R1:W-:Y:S01]  /*21b0*/  SYNCS.ARRIVE.TRANS64.RED.A1T0 RZ, [R2+URZ], RZ ;  /* 0x000000ff02ff79a7 */ /* 0x0023e200081004ff */
[----:B--2---:R-:W-:-:S13]  /*21c0*/  LOP3.LUT P2, RZ, R6, 0x1, RZ, 0xc0, !PT ;  /* 0x0000000106ff7812 */ /* 0x004fda000784c0ff */
[----:B------:R-:W-:Y:S01]  /*21d0*/  @P2 SHF.R.U32.HI R3, RZ, 0x10, R5 ;  /* 0x00000010ff032819 */ /* 0x000fe20000011605 */
[----:B------:R-:W-:Y:S01]  /*21e0*/  VOTEU.ANY UP0, P2 ;  /* 0x0000000000ff7886 */ /* 0x000fe20001000100 */
[----:B------:R-:W-:Y:S02]  /*21f0*/  @P2 MOV R10, R4 ;  /* 0x00000004000a2202 */ /* 0x000fe40000000f00 */
[----:B------:R-:W-:Y:S02]  /*2200*/  @P2 R2UR.BROADCAST UR8, R3 ;  /* 0x00000000030822ca */ /* 0x000fe400008e0000 */
[----:B------:R-:W-:-:S11]  /*2210*/  @P2 LOP3.LUT R9, R5, 0xffff, RZ, 0xc0, !PT ;  /* 0x0000ffff05092812 */ /* 0x000fd600078ec0ff */
[----:B------:R-:W-:Y:S01]  /*2220*/  @UP0 UMOV UR36, UR8 ;  /* 0x0000000800240c82 */ /* 0x000fe20008000000 */
[----:B-1----:R-:W-:Y:S05]  /*2230*/  @!P0 BRA `(.L_x_41) ;  /* 0x0000000000b88947 */ /* 0x002fea0003800000 */
[----:B------:R-:W3:Y:S01]  /*2240*/  LDC.64 R4, c[0x0][0xb18] ;  /* 0x0002c600ff047b82 */ /* 0x000ee20000000a00 */
[----:B------:R-:W-:-:S07]  /*2250*/  ISETP.NE.AND P3, PT, R22, 0x1, PT ;  /* 0x000000011600780c */ /* 0x000fce0003f65270 */
[----:B------:R-:W1:Y:S08]  /*2260*/  LDC.64 R6, c[0x0][0xb10] ;  /* 0x0002c400ff067b82 */ /* 0x000e700000000a00 */
[----:B------:R-:W2:Y:S08]  /*2270*/  LDC R17, c[0x0][0xb20] ;  /* 0x0002c800ff117b82 */ /* 0x000eb00000000800 */
[----:B------:R-:W4:Y:S01]  /*2280*/  LDC R18, c[0x0][0xb0c] ;  /* 0x0002c300ff127b82 */ /* 0x000f220000000800 */
[----:B---3--:R-:W-:Y:S01]  /*2290*/  IMAD.HI.U32 R20, R0, R5, RZ ;  /* 0x0000000500147227 */ /* 0x008fe200078e00ff */
[----:B------:R-:W-:-:S03]  /*22a0*/  ISETP.NE.AND P0, PT, R4, 0x1, PT ;  /* 0x000000010400780c */ /* 0x000fc60003f05270 */
[----:B------:R-:W-:-:S03]  /*22b0*/  IMAD.HI.U32 R5, R9, R5, RZ ;  /* 0x0000000509057227 */ /* 0x000fc600078e00ff */
[----:B------:R-:W3:Y:S01]  /*22c0*/  LDC.64 R2, c[0x0][0xb28] ;  /* 0x0002ca00ff027b82 */ /* 0x000ee20000000a00 */
[----:B-1----:R-:W-:-:S04]  /*22d0*/  IMAD.HI.U32 R21, R8, R6, RZ ;  /* 0x0000000608157227 */ /* 0x002fc800078e00ff */
[----:B------:R-:W-:Y:S01]  /*22e0*/  IMAD.HI.U32 R23, R10, R6, RZ ;  /* 0x000000060a177227 */ /* 0x000fe200078e00ff */
[----:B------:R-:W-:Y:S02]  /*22f0*/  SHF.R.U32.HI R21, RZ, R7, R21 ;  /* 0x00000007ff157219 */ /* 0x000fe40000011615 */
[-C--:B--2---:R-:W-:Y:S02]  /*2300*/  SHF.R.U32.HI R20, RZ, R17.reuse, R20 ;  /* 0x00000011ff147219 */ /* 0x084fe40000011614 */
[----:B------:R-:W-:Y:S02]  /*2310*/  SHF.R.U32.HI R5, RZ, R17, R5 ;  /* 0x00000011ff057219 */ /* 0x000fe40000011605 */
[----:B------:R-:W-:Y:S02]  /*2320*/  SEL R20, R0, R20, !P0 ;  /* 0x0000001400147207 */ /* 0x000fe40004000000 */
[----:B------:R-:W-:Y:S02]  /*2330*/  SHF.R.U32.HI R23, RZ, R7, R23 ;  /* 0x00000007ff177219 */ /* 0x000fe40000011617 */
[----:B----4-:R-:W-:-:S02]  /*2340*/  ISETP.NE.AND P1, PT, R18, 0x1, PT ;  /* 0x000000011200780c */ /* 0x010fc40003f25270 */
[----:B------:R-:W-:Y:S02]  /*2350*/  SEL R5, R9, R5, !P0 ;  /* 0x0000000509057207 */ /* 0x000fe40004000000 */
[----:B------:R-:W-:Y:S02]  /*2360*/  SEL R21, R8, R21, !P1 ;  /* 0x0000001508157207 */ /* 0x000fe40004800000 */
[----:B------:R-:W-:Y:S01]  /*2370*/  SEL R23, R10, R23, !P1 ;  /* 0x000000170a177207 */ /* 0x000fe20004800000 */
[----:B---3--:R-:W-:-:S04]  /*2380*/  IMAD.HI.U32 R19, R20, R2, RZ ;  /* 0x0000000214137227 */ /* 0x008fc800078e00ff */
        /* <DEDUP_REMOVED lines=10> */
[----:B------:R-:W-:-:S04]  /*2430*/  @!P0 IMAD.HI.U32 R7, R23, R2, RZ ;  /* 0x0000000217078227 */ /* 0x000fc800078e00ff */
[----:B------:R-:W-:Y:S01]  /*2440*/  IMAD.MOV R2, RZ, RZ, -R6 ;  /* 0x000000ffff027224 */ /* 0x000fe200078e0a06 */
[----:B------:R-:W-:Y:S02]  /*2450*/  @!P0 SHF.R.U32.HI R3, RZ, R3, R7 ;  /* 0x00000003ff038219 */ /* 0x000fe40000011607 */
[----:B------:R-:W-:Y:S01]  /*2460*/  IADD3 R7, PT, PT, -R5, RZ, RZ ;  /* 0x000000ff05077210 */ /* 0x000fe20007ffe1ff */
[----:B------:R-:W-:Y:S01]  /*2470*/  IMAD R2, R22, R2, R5 ;  /* 0x0000000216027224 */ /* 0x000fe200078e0205 */
        /* <DEDUP_REMOVED lines=10> */
.L_x_41:
[----:B------:R-:W1:Y:S02]  /*2520*/  LDCU UR8, c[0x0][0xb30] ;  /* 0x00016600ff0877ac */ /* 0x000e640008000800 */
[----:B-1----:R-:W-:-:S09]  /*2530*/  UISETP.NE.AND UP0, UPT, UR8, 0x1, UPT ;  /* 0x000000010800788c */ /* 0x002fd2000bf05270 */
[----:B------:R-:W-:Y:S05]  /*2540*/  BRA.U UP0, `(.L_x_42) ;  /* 0x0000000100407547 */ /* 0x000fea000b800000 */
[----:B------:R-:W1:Y:S08]  /*2550*/  LDC.64 R4, c[0x0][0xb10] ;  /* 0x0002c400ff047b82 */ /* 0x000e700000000a00 */
[----:B------:R-:W2:Y:S08]  /*2560*/  LDC.64 R2, c[0x0][0xb18] ;  /* 0x0002c600ff027b82 */ /* 0x000eb00000000a00 */
[----:B------:R-:W4:Y:S08]  /*2570*/  LDC R6, c[0x0][0xb20] ;  /* 0x0002c800ff067b82 */ /* 0x000f300000000800 */
[----:B------:R-:W3:Y:S01]  /*2580*/  LDC R7, c[0x0][0xb0c] ;  /* 0x0002c300ff077b82 */ /* 0x000ee20000000800 */
[----:B-1----:R-:W-:-:S05]  /*2590*/  IMAD.HI.U32 R4, R10, R4, RZ ;  /* 0x000000040a047227 */ /* 0x002fca00078e00ff */
[----:B------:R-:W-:Y:S01]  /*25a0*/  SHF.R.U32.HI R4, RZ, R5, R4 ;  /* 0x00000005ff047219 */ /* 0x000fe20000011604 */
[----:B--2---:R-:W-:Y:S01]  /*25b0*/  IMAD.HI.U32 R3, R9, R3, RZ ;  /* 0x0000000309037227 */ /* 0x004fe200078e00ff */
[----:B------:R-:W-:-:S04]  /*25c0*/  ISETP.NE.AND P0, PT, R2, 0x1, PT ;  /* 0x000000010200780c */ /* 0x000fc80003f05270 */
[----:B----4-:R-:W-:-:S04]  /*25d0*/  SHF.R.U32.HI R3, RZ, R6, R3 ;  /* 0x00000006ff037219 */ /* 0x010fc80000011603 */
[----:B------:R-:W-:Y:S02]  /*25e0*/  SEL R3, R9, R3, !P0 ;  /* 0x0000000309037207 */ /* 0x000fe40004000000 */
[----:B---3--:R-:W-:-:S04]  /*25f0*/  ISETP.NE.AND P1, PT, R7, 0x1, PT ;  /* 0x000000010700780c */ /* 0x008fc80003f25270 */
[----:B------:R-:W-:-:S05]  /*2600*/  SEL R4, R10, R4, !P1 ;  /* 0x000000040a047207 */ /* 0x000fca0004800000 */
[----:B------:R-:W-:Y:S02]  /*2610*/  IMAD.IADD R5, R3, 0x1, -R4 ;  /* 0x0000000103057824 */ /* 0x000fe400078e0a04 */
[----:B------:R-:W-:Y:S02]  /*2620*/  IMAD.IADD R3, R4, 0x1, -R3 ;  /* 0x0000000104037824 */ /* 0x000fe400078e0a03 */
[----:B------:R-:W-:Y:S02]  /*2630*/  IMAD R10, R5, R7, R10 ;  /* 0x00000007050a7224 */ /* 0x000fe400078e020a */
[----:B------:R-:W-:-:S07]  /*2640*/  IMAD R9, R3, R2, R9 ;  /* 0x0000000203097224 */ /* 0x000fce00078e0209 */
.L_x_42:
[----:B------:R-:W-:Y:S01]  /*2650*/  VIADD R14, R14, 0x1 ;  /* 0x000000010e0e7836 */ /* 0x000fe20000000000 */
[----:B------:R-:W-:Y:S01]  /*2660*/  UPLOP3.LUT UP5, UPT, UPT, UPT, UPT, 0x80, 0x8 ;  /* 0x000000000008789c */ /* 0x000fe20003faf070 */
[----:B------:R-:W-:Y:S02]  /*2670*/  IMAD.IADD R24, R10, 0x1, R56 ;  /* 0x000000010a187824 */ /* 0x000fe400078e0238 */
[----:B------:R-:W-:Y:S01]  /*2680*/  IMAD.IADD R23, R9, 0x1, R47 ;  /* 0x0000000109177824 */ /* 0x000fe200078e022f */
[----:B------:R-:W-:-:S04]  /*2690*/  ISETP.NE.AND P0, PT, R14, 0x2, PT ;  /* 0x000000020e00780c */ /* 0x000fc80003f05270 */
[----:B------:R-:W-:Y:S02]  /*26a0*/  SEL R2, RZ, 0x1, P0 ;  /* 0x00000001ff027807 */ /* 0x000fe40000000000 */
[----:B------:R-:W-:Y:S02]  /*26b0*/  SEL R14, R14, RZ, P0 ;  /* 0x000000ff0e0e7207 */ /* 0x000fe40000000000 */
[----:B------:R-:W-:Y:S01]  /*26c0*/  LOP3.LUT R13, R13, R2, RZ, 0x3c, !PT ;  /* 0x000000020d0d7212 */ /* 0x000fe200078e3cff */
[----:B------:R-:W-:Y:S06]  /*26d0*/  @P2 BRA `(.L_x_43) ;  /* 0xfffffff000602947 */ /* 0x000fec000383ffff */
[----:B------:R-:W-:Y:S01]  /*26e0*/  UIADD3 UR6, UPT, UPT, UR6, 0x68, URZ ;  /* 0x0000006806067890 */ /* 0x000fe2000fffe0ff */
[----:B------:R-:W-:-:S03]  /*26f0*/  SHF.L.U32 R2, R15, 0x1f, RZ ;  /* 0x0000001f0f027819 */ /* 0x000fc600000006ff */
[----:B------:R-:W-:-:S09]  /*2700*/  ULEA UR4, UR23, UR6, 0x3 ;  /* 0x0000000617047291 */ /* 0x000fd2000f8e18ff */
[----:B------:R-:W1:Y:S02]  /*2710*/  SYNCS.PHASECHK.TRANS64.TRYWAIT P0, [UR4], R2 ;  /* 0x00000002ff0075a7 */ /* 0x000e640008001104 */
[----:B-1----:R-:W-:Y:S05]  /*2720*/  @!P0 BRA `(.L_x_44) ;  /* 0x0000006800648947 */ /* 0x002fea0003800000 */
.L_x_197:
[----:B------:R-:W-:-:S04]  /*2730*/  UIADD3 UR5, UPT, UPT, UR23, 0x1, URZ ;  /* 0x0000000117057890 */ /* 0x000fc8000fffe0ff */
[----:B------:R-:W-:-:S04]  /*2740*/  UISETP.NE.AND UP0, UPT, UR5, 0xd, UPT ;  /* 0x0000000d0500788c */ /* 0x000fc8000bf05270 */
[----:B------:R-:W-:Y:S02]  /*2750*/  USEL UR7, URZ, 0x1, UP0 ;  /* 0x00000001ff077887 */ /* 0x000fe40008000000 */
[----:B------:R-:W-:-:S04]  /*2760*/  USEL UR5, UR5, URZ, UP0 ;  /* 0x000000ff05057287 */ /* 0x000fc80008000000 */
[----:B------:R-:W-:Y:S01]  /*2770*/  ULEA UR4, UR5, UR6, 0x3 ;  /* 0x0000000605047291 */ /* 0x000fe2000f8e18ff */
[----:B-1----:R-:W-:-:S04]  /*2780*/  LOP3.LUT R2, R15, UR7, RZ, 0x3c, !PT ;  /* 0x000000070f027c12 */ /* 0x002fc8000f8e3cff */
[----:B------:R-:W-:-:S04]  /*2790*/  SHF.L.U32 R3, R2, 0x1f, RZ ;  /* 0x0000001f02037819 */ /* 0x000fc800000006ff */
[----:B------:R-:W1:Y:S02]  /*27a0*/  SYNCS.PHASECHK.TRANS64.TRYWAIT P0, [UR4], R3 ;  /* 0x00000003ff0075a7 */ /* 0x000e640008001104 */
[----:B-1----:R-:W-:Y:S05]  /*27b0*/  @!P0 BRA `(.L_x_45) ;  /* 0x0000006800588947 */ /* 0x002fea0003800000 */
.L_x_199:
[----:B------:R-:W-:-:S04]  /*27c0*/  UIADD3 UR5, UPT, UPT, UR5, 0x1, URZ ;  /* 0x0000000105057890 */ /* 0x000fc8000fffe0ff */
[----:B------:R-:W-:-:S04]  /*27d0*/  UISETP.NE.AND UP0, UPT, UR5, 0xd, UPT ;  /* 0x0000000d0500788c */ /* 0x000fc8000bf05270 */
[----:B------:R-:W-:Y:S02]  /*27e0*/  USEL UR7, URZ, 0x1, UP0 ;  /* 0x00000001ff077887 */ /* 0x000fe40008000000 */
[----:B------:R-:W-:-:S04]  /*27f0*/  USEL UR5, UR5, URZ, UP0 ;  /* 0x000000ff05057287 */ /* 0x000fc80008000000 */
[----:B------:R-:W-:Y:S01]  /*2800*/  ULEA UR4, UR5, UR6, 0x3 ;  /* 0x0000000605047291 */ /* 0x000fe2000f8e18ff */
[----:B------:R-:W-:-:S04]  /*2810*/  LOP3.LUT R2, R2, UR7, RZ, 0x3c, !PT ;  /* 0x0000000702027c12 */ /* 0x000fc8000f8e3cff */
[----:B-1----:R-:W-:-:S04]  /*2820*/  SHF.L.U32 R3, R2, 0x1f, RZ ;  /* 0x0000001f02037819 */ /* 0x002fc800000006ff */
[----:B------:R-:W1:Y:S02]  /*2830*/  SYNCS.PHASECHK.TRANS64.TRYWAIT P0, [UR4], R3 ;  /* 0x00000003ff0075a7 */ /* 0x000e640008001104 */
[----:B-1----:R-:W-:Y:S05]  /*2840*/  @!P0 BRA `(.L_x_46) ;  /* 0x00000068004c8947 */ /* 0x002fea0003800000 */
.L_x_201:
        /* <DEDUP_REMOVED lines=9> */
.L_x_203:
        /* <DEDUP_REMOVED lines=9> */
.L_x_205:
        /* <DEDUP_REMOVED lines=9> */
.L_x_207:
        /* <DEDUP_REMOVED lines=9> */
.L_x_209:
        /* <DEDUP_REMOVED lines=9> */
.L_x_211:
        /* <DEDUP_REMOVED lines=9> */
.L_x_213:
        /* <DEDUP_REMOVED lines=9> */
.L_x_215:
        /* <DEDUP_REMOVED lines=9> */
.L_x_217:
        /* <DEDUP_REMOVED lines=9> */
.L_x_219:
[----:B------:R-:W-:-:S04]  /*2d60*/  UIADD3 UR5, UPT, UPT, UR5, 0x1, URZ ;  /* 0x0000000105057890 */ /* 0x000fc8000fffe0ff */
[----:B------:R-:W-:-:S04]  /*2d70*/  UISETP.NE.AND UP0, UPT, UR5, 0xd, UPT ;  /* 0x0000000d0500788c */ /* 0x000fc8000bf05270 */
[----:B------:R-:W-:Y:S02]  /*2d80*/  USEL UR4, URZ, 0x1, UP0 ;  /* 0x00000001ff047887 */ /* 0x000fe40008000000 */
[----:B------:R-:W-:-:S04]  /*2d90*/  USEL UR5, UR5, URZ, UP0 ;  /* 0x000000ff05057287 */ /* 0x000fc80008000000 */
[----:B------:R-:W-:Y:S01]  /*2da0*/  ULEA UR5, UR5, UR6, 0x3 ;  /* 0x0000000605057291 */ /* 0x000fe2000f8e18ff */
[----:B------:R-:W-:-:S04]  /*2db0*/  LOP3.LUT R2, R2, UR4, RZ, 0x3c, !PT ;  /* 0x0000000402027c12 */ /* 0x000fc8000f8e3cff */
[----:B------:R-:W-:Y:S01]  /*2dc0*/  SHF.L.U32 R2, R2, 0x1f, RZ ;  /* 0x0000001f02027819 */ /* 0x000fe200000006ff */
[----:B-1-3--:R-:W-:-:S07]  /*2dd0*/  IMAD.U32 R0, RZ, RZ, UR5 ;  /* 0x00000005ff007e24 */ /* 0x00afce000f8e00ff */
.L_x_56:
[----:B-1----:R1:W2:Y:S02]  /*2de0*/  SYNCS.PHASECHK.TRANS64.TRYWAIT P0, [R0+URZ], R2 ;  /* 0x00000002000075a7 */ /* 0x0022a400080011ff */
[----:B--2---:R-:W-:Y:S05]  /*2df0*/  @!P0 NANOSLEEP.SYNCS 0x989680 ;  /* 0x009896800000895d */ /* 0x004fea0003900000 */
[----:B------:R-:W2:Y:S02]  /*2e00*/  @!P0 SYNCS.PHASECHK.TRANS64 P0, [R0+URZ], R2 ;  /* 0x00000002000085a7 */ /* 0x000ea400080010ff */
[----:B--2---:R-:W-:Y:S05]  /*2e10*/  @P0 EXIT ;  /* 0x000000000000094d */ /* 0x004fea0003800000 */
[----:B------:R-:W-:Y:S05]  /*2e20*/  BRA `(.L_x_56) ;  /* 0xfffffffc00ec7947 */ /* 0x000fea000383ffff */
.L_x_23:
[----:B------:R-:W-:-:S04]  /*2e30*/  UISETP.NE.AND UP1, UPT, UR37, URZ, UPT ;  /* 0x000000ff2500728c */ /* 0x000fc8000bf25270 */
[----:B------:R-:W-:-:S09]  /*2e40*/  UISETP.NE.OR UP1, UPT, UR10, 0x1, UP1 ;  /* 0x000000010a00788c */ /* 0x000fd20008f25670 */
[----:B------:R-:W-:Y:S05]  /*2e50*/  BRA.U UP1, `(.L_x_57) ;  /* 0x00000005014c7547 */ /* 0x000fea000b800000 */
[----:B------:R-:W-:Y:S01]  /*2e60*/  HFMA2 R11, -RZ, RZ, 0, 0 ;  /* 0x00000000ff0b7431 */ /* 0x000fe200000001ff */
[----:B------:R-:W-:Y:S01]  /*2e70*/  ISETP.GE.U32.AND P2, PT, R10, 0x2, PT ;  /* 0x000000020a00780c */ /* 0x000fe20003f46070 */
[----:B------:R-:W-:Y:S01]  /*2e80*/  IMAD.MOV.U32 R12, RZ, RZ, 0x1 ;  /* 0x00000001ff0c7424 */ /* 0x000fe200078e00ff */
[----:B------:R-:W-:Y:S01]  /*2e90*/  CS2R R8, SRZ ;  /* 0x0000000000087805 */ /* 0x000fe2000001ff00 */
[----:B------:R-:W-:Y:S01]  /*2ea0*/  IMAD.MOV.U32 R3, RZ, RZ, RZ ;  /* 0x000000ffff037224 */ /* 0x000fe200078e00ff */
[----:B------:R-:W-:Y:S01]  /*2eb0*/  UMOV UR4, 0x400 ;  /* 0x0000040000047882 */ /* 0x000fe20000000000 */
[----:B------:R-:W-:Y:S01]  /*2ec0*/  UMOV UR6, URZ ;  /* 0x000000ff00067c82 */ /* 0x000fe20008000000 */
[----:B------:R-:W-:-:S12]  /*2ed0*/  ULEA UR37, UR37, UR4, 0x18 ;  /* 0x0000000425257291 */ /* 0x000fd8000f8ec0ff */
.L_x_61:
[----:B------:R-:W-:Y:S02]  /*2ee0*/  LEA R0, R3, UR37, 0x3 ;  /* 0x0000002503007c11 */ /* 0x000fe4000f8e18ff */
[----:B------:R-:W-:-:S03]  /*2ef0*/  SHF.L.U32 R4, R8, 0x1f, RZ ;  /* 0x0000001f08047819 */ /* 0x000fc600000006ff */
[----:B------:R-:W-:Y:S01]  /*2f00*/  VIADD R5, R0, 0x190 ;  /* 0x0000019000057836 */ /* 0x000fe20000000000 */
[----:B------:R-:W1:Y:S02]  /*2f10*/  SYNCS.PHASECHK.TRANS64.TRYWAIT P0, [R0+URZ+0x180], R4 ;  /* 0x00018004000075a7 */ /* 0x000e6400080011ff */
[----:B-1----:R-:W-:Y:S05]  /*2f20*/  @!P0 BRA `(.L_x_58) ;  /* 0x0000006400848947 */ /* 0x002fea0003800000 */
.L_x_220:
[----:B------:R-:W-:Y:S01]  /*2f30*/  ULEA UR5, UR6, UR37, 0x3 ;  /* 0x0000002506057291 */ /* 0x000fe2000f8e18ff */
[----:B-1----:R-:W-:Y:S01]  /*2f40*/  PRMT R0, RZ, 0x654, R5 ;  /* 0x00000654ff007816 */ /* 0x002fe20000000005 */
[----:B------:R-:W-:Y:S01]  /*2f50*/  @!P2 IMAD.MOV.U32 R4, RZ, RZ, 0x10 ;  /* 0x00000010ff04a424 */ /* 0x000fe200078e00ff */
[----:B------:R-:W-:Y:S01]  /*2f60*/  SHF.L.U32 R5, R12, 0x1f, RZ ;  /* 0x0000001f0c057819 */ /* 0x000fe200000006ff */
[----:B------:R-:W-:Y:S01]  /*2f70*/  UIADD3 UR4, UPT, UPT, UR5, 0x120, URZ ;  /* 0x0000012005047890 */ /* 0x000fe2000fffe0ff */
[----:B------:R1:W-:Y:S05]  /*2f80*/  SYNCS.ARRIVE.TRANS64.RED.A1T0 RZ, [R0+URZ], RZ ;  /* 0x000000ff00ff79a7 */ /* 0x0003ea00081004ff */
[----:B------:R-:W-:Y:S01]  /*2f90*/  IMAD.U32 R6, RZ, RZ, UR4 ;  /* 0x00000004ff067e24 */ /* 0x000fe2000f8e00ff */
[----:B------:R-:W2:Y:S04]  /*2fa0*/  SYNCS.PHASECHK.TRANS64.TRYWAIT P0, [UR5+0x130], R5 ;  /* 0x00013005ff0075a7 */ /* 0x000ea80008001105 */
[----:B------:R-:W-:Y:S01]  /*2fb0*/  PRMT R6, R10, 0x654, R6 ;  /* 0x000006540a067816 */ /* 0x000fe20000000006 */
[----:B-12---:R-:W-:Y:S06]  /*2fc0*/  @!P0 BRA `(.L_x_59) ;  /* 0x0000006400708947 */ /* 0x006fec0003800000 */
.L_x_222:
[----:B------:R-:W-:Y:S01]  /*2fd0*/  ULEA UR4, UR6, UR37, 0x4 ;  /* 0x0000002506047291 */ /* 0x000fe2000f8e20ff */
[----:B------:R-:W-:Y:S01]  /*2fe0*/  SEL R2, R6, R2, !P2 ;  /* 0x0000000206027207 */ /* 0x000fe20005000000 */
[----:B------:R-:W-:Y:S01]  /*2ff0*/  UIADD3 UR5, UPT, UPT, UR5, 0x120, URZ ;  /* 0x0000012005057890 */ /* 0x000fe2000fffe0ff */
[----:B-1----:R-:W-:Y:S01]  /*3000*/  LEA R0, R11, UR37, 0x3 ;  /* 0x000000250b007c11 */ /* 0x002fe2000f8e18ff */
[----:B------:R-:W-:Y:S01]  /*3010*/  UIADD3 UR4, UPT, UPT, UR4, 0x1b0, URZ ;  /* 0x000001b004047890 */ /* 0x000fe2000fffe0ff */
[----:B------:R1:W-:Y:S01]  /*3020*/  @!P2 SYNCS.ARRIVE.TRANS64.RED RZ, [R2+URZ], R4 ;  /* 0x0000000402ffa9a7 */ /* 0x0003e200080004ff */
[----:B------:R-:W-:Y:S01]  /*3030*/  UIADD3 UR6, UPT, UPT, UR6, 0x1, URZ ;  /* 0x0000000106067890 */ /* 0x000fe2000fffe0ff */
[----:B------:R-:W-:-:S03]  /*3040*/  VIADD R3, R3, 0x1 ;  /* 0x0000000103037836 */ /* 0x000fc60000000000 */
[----:B------:R-:W-:Y:S02]  /*3050*/  UISETP.NE.AND UP0, UPT, UR6, 0x2, UPT ;  /* 0x000000020600788c */ /* 0x000fe4000bf05270 */
[----:B------:R-:W-:Y:S01]  /*3060*/  ISETP.NE.AND P0, PT, R3, 0x2, PT ;  /* 0x000000020300780c */ /* 0x000fe20003f05270 */
[----:B------:R-:W-:Y:S06]  /*3070*/  UGETNEXTWORKID.BROADCAST [UR4], [UR5] ;  /* 0x00000000040073ca */ /* 0x000fec0008000100 */
[----:B------:R-:W-:Y:S02]  /*3080*/  USEL UR4, URZ, 0x1, UP0 ;  /* 0x00000001ff047887 */ /* 0x000fe40008000000 */
[----:B------:R-:W-:-:S04]  /*3090*/  USEL UR6, UR6, URZ, UP0 ;  /* 0x000000ff06067287 */ /* 0x000fc80008000000 */
[----:B------:R-:W-:Y:S02]  /*30a0*/  LOP3.LUT R12, R12, UR4, RZ, 0x3c, !PT ;  /* 0x000000040c0c7c12 */ /* 0x000fe4000f8e3cff */
[----:B-1----:R-:W-:-:S04]  /*30b0*/  SHF.L.U32 R4, R9, 0x1f, RZ ;  /* 0x0000001f09047819 */ /* 0x002fc800000006ff */
[----:B------:R-:W1:Y:S02]  /*30c0*/  SYNCS.PHASECHK.TRANS64.TRYWAIT P1, [R0+URZ+0x120], R4 ;  /* 0x00012004000075a7 */ /* 0x000e6400080211ff */
[----:B-1----:R-:W-:Y:S05]  /*30d0*/  @!P1 BRA `(.L_x_60) ;  /* 0x0000006400449947 */ /* 0x002fea0003800000 */
.L_x_223:
[----:B-1----:R-:W-:Y:S01]  /*30e0*/  LEA R4, R11, UR37, 0x4 ;  /* 0x000000250b047c11 */ /* 0x002fe2000f8e20ff */
[----:B------:R-:W-:Y:S01]  /*30f0*/  VIADD R0, R0, 0x130 ;  /* 0x0000013000007836 */ /* 0x000fe20000000000 */
[----:B------:R-:W-:Y:S01]  /*3100*/  SEL R3, R3, RZ, P0 ;  /* 0x000000ff03037207 */ /* 0x000fe20000000000 */
[----:B------:R-:W-:-:S03]  /*3110*/  VIADD R11, R11, 0x1 ;  /* 0x000000010b0b7836 */ /* 0x000fc60000000000 */
[----:B------:R-:W1:Y:S01]  /*3120*/  LDS.128 R4, [R4+0x1b0] ;  /* 0x0001b00004047984 */ /* 0x000e620000000c00 */
[----:B------:R-:W-:Y:S02]  /*3130*/  PRMT R0, RZ, 0x654, R0 ;  /* 0x00000654ff007816 */ /* 0x000fe40000000000 */
[C---:B------:R-:W-:Y:S01]  /*3140*/  ISETP.NE.AND P1, PT, R11.reuse, 0x2, PT ;  /* 0x000000020b00780c */ /* 0x040fe20003f25270 */
[----:B------:R-:W-:Y:S01]  /*3150*/  @!PT LDS RZ, [RZ] ;  /* 0x00000000fffff984 */ /* 0x000fe20000000800 */
[----:B------:R-:W-:Y:S01]  /*3160*/  @!PT LDS RZ, [RZ] ;  /* 0x00000000fffff984 */ /* 0x000fe20000000800 */
[----:B------:R-:W-:Y:S01]  /*3170*/  @!PT LDS RZ, [RZ] ;  /* 0x00000000fffff984 */ /* 0x000fe20000000800 */
[----:B------:R-:W-:Y:S01]  /*3180*/  @!PT LDS RZ, [RZ] ;  /* 0x00000000fffff984 */ /* 0x000fe20000000800 */
[----:B------:R2:W-:Y:S06]  /*3190*/  MEMBAR.ALL.CTA ;  /* 0x0000000000007992 */ /* 0x0005ec0000008000 */
[----:B--2---:R-:W2:Y:S01]  /*31a0*/  FENCE.VIEW.ASYNC.S ;  /* 0x00000000000073c6 */ /* 0x004ea20000000000 */
[----:B------:R-:W-:Y:S01]  /*31b0*/  SEL R11, R11, RZ, P1 ;  /* 0x000000ff0b0b7207 */ /* 0x000fe20000800000 */
[----:B--2---:R2:W-:Y:S01]  /*31c0*/  SYNCS.ARRIVE.TRANS64.RED.A1T0 RZ, [R0+URZ], RZ ;  /* 0x000000ff00ff79a7 */ /* 0x0045e200081004ff */
[----:B-1----:R-:W-:-:S02]  /*31d0*/  LOP3.LUT P3, RZ, R6, 0x1, RZ, 0xc0, !PT ;  /* 0x0000000106ff7812 */ /* 0x002fc4000786c0ff */
[----:B------:R-:W-:-:S04]  /*31e0*/  SEL R4, RZ, 0x1, P1 ;  /* 0x00000001ff047807 */ /* 0x000fc80000800000 */
[----:B------:R-:W-:Y:S02]  /*31f0*/  LOP3.LUT R9, R9, R4, RZ, 0x3c, !PT ;  /* 0x0000000409097212 */ /* 0x000fe400078e3cff */
[----:B--2---:R-:W-:-:S04]  /*3200*/  SEL R0, RZ, 0x1, P0 ;  /* 0x00000001ff007807 */ /* 0x004fc80000000000 */
[----:B------:R-:W-:Y:S01]  /*3210*/  LOP3.LUT R8, R8, R0, RZ, 0x3c, !PT ;  /* 0x0000000008087212 */ /* 0x000fe200078e3cff */
[----:B------:R-:W-:Y:S06]  /*3220*/  @P3 BRA `(.L_x_61) ;  /* 0xfffffffc002c3947 */ /* 0x000fec000383ffff */
[----:B------:R-:W-:Y:S01]  /*3230*/  ULEA UR5, UR6, UR37, 0x3 ;  /* 0x0000002506057291 */ /* 0x000fe2000f8e18ff */
[----:B------:R-:W-:-:S08]  /*3240*/  SHF.L.U32 R2, R12, 0x1f, RZ ;  /* 0x0000001f0c027819 */ /* 0x000fd000000006ff */
[----:B------:R-:W1:Y:S02]  /*3250*/  SYNCS.PHASECHK.TRANS64 P0, [UR5+0x130], R2 ;  /* 0x00013002ff0075a7 */ /* 0x000e640008001005 */
[----:B-1----:R-:W-:Y:S05]  /*3260*/  @P0 BRA `(.L_x_62) ;  /* 0x0000000000080947 */ /* 0x002fea0003800000 */
[----:B------:R-:W1:Y:S02]  /*3270*/  SYNCS.PHASECHK.TRANS64.TRYWAIT P0, [UR5+0x130], R2 ;  /* 0x00013002ff0075a7 */ /* 0x000e640008001105 */
[----:B-1----:R-:W-:Y:S05]  /*3280*/  @!P0 BRA `(.L_x_63) ;  /* 0x0000006000ec8947 */ /* 0x002fea0003800000 */
.L_x_62:
[----:B------:R-:W-:-:S04]  /*3290*/  UIADD3 UR4, UPT, UPT, UR6, 0x1, URZ ;  /* 0x0000000106047890 */ /* 0x000fc8000fffe0ff */
[----:B------:R-:W-:-:S04]  /*32a0*/  UISETP.NE.AND UP0, UPT, UR4, 0x2, UPT ;  /* 0x000000020400788c */ /* 0x000fc8000bf05270 */
[----:B------:R-:W-:Y:S02]  /*32b0*/  USEL UR7, URZ, 0x1, UP0 ;  /* 0x00000001ff077887 */ /* 0x000fe40008000000 */
[----:B------:R-:W-:-:S04]  /*32c0*/  USEL UR4, UR4, URZ, UP0 ;  /* 0x000000ff04047287 */ /* 0x000fc80008000000 */
[----:B------:R-:W-:Y:S01]  /*32d0*/  ULEA UR4, UR4, UR37, 0x3 ;  /* 0x0000002504047291 */ /* 0x000fe2000f8e18ff */
[----:B-1----:R-:W-:-:S04]  /*32e0*/  LOP3.LUT R2, R12, UR7, RZ, 0x3c, !PT ;  /* 0x000000070c027c12 */ /* 0x002fc8000f8e3cff */
[----:B------:R-:W-:-:S04]  /*32f0*/  SHF.L.U32 R0, R2, 0x1f, RZ ;  /* 0x0000001f02007819 */ /* 0x000fc800000006ff */
[----:B------:R-:W1:Y:S02]  /*3300*/  SYNCS.PHASECHK.TRANS64 P0, [UR4+0x130], R0 ;  /* 0x00013000ff0075a7 */ /* 0x000e640008001004 */
[----:B-1----:R-:W-:Y:S05]  /*3310*/  @P0 EXIT ;  /* 0x000000000000094d */ /* 0x002fea0003800000 */
[----:B------:R-:W-:Y:S02]  /*3320*/  SHF.L.U32 R2, R2, 0x1f, RZ ;  /* 0x0000001f02027819 */ /* 0x000fe400000006ff */
[----:B------:R-:W-:-:S07]  /*3330*/  MOV R0, UR4 ;  /* 0x0000000400007c02 */ /* 0x000fce0008000f00 */
.L_x_64:
[----:B-1----:R1:W2:Y:S02]  /*3340*/  SYNCS.PHASECHK.TRANS64.TRYWAIT P0, [R0+URZ+0x130], R2 ;  /* 0x00013002000075a7 */ /* 0x0022a400080011ff */
[----:B--2---:R-:W-:Y:S05]  /*3350*/  @!P0 NANOSLEEP.SYNCS 0x989680 ;  /* 0x009896800000895d */ /* 0x004fea0003900000 */
[----:B------:R-:W2:Y:S02]  /*3360*/  @!P0 SYNCS.PHASECHK.TRANS64 P0, [R0+URZ+0x130], R2 ;  /* 0x00013002000085a7 */ /* 0x000ea400080010ff */
[----:B--2---:R-:W-:Y:S05]  /*3370*/  @P0 EXIT ;  /* 0x000000000000094d */ /* 0x004fea0003800000 */
[----:B------:R-:W-:Y:S05]  /*3380*/  BRA `(.L_x_64) ;  /* 0xfffffffc00ec7947 */ /* 0x000fea000383ffff */
.L_x_57:
[----:B------:R-:W-:Y:S05]  /*3390*/  BRA.U UP4, `(.L_x_65) ;  /* 0x0000001104d87547 */ /* 0x000fea000b800000 */
[----:B------:R-:W-:Y:S01]  /*33a0*/  UMOV UR6, 0x40 ;  /* 0x0000004000067882 */ /* 0x000fe20000000000 */
[----:B------:R-:W-:Y:S01]  /*33b0*/  NOP ;  /* 0x0000000000007918 */ /* 0x000fe20000000000 */
[----:B------:R-:W-:Y:S01]  /*33c0*/  ULEA UR6, UR37, UR6, 0x18 ;  /* 0x0000000625067291 */ /* 0x000fe2000f8ec0ff */
[----:B------:R-:W-:Y:S02]  /*33d0*/  UMOV UR7, 0x400 ;  /* 0x0000040000077882 */ /* 0x000fe40000000000 */
[----:B------:R-:W-:-:S06]  /*33e0*/  ULEA UR37, UR37, UR7, 0x18 ;  /* 0x0000000725257291 */ /* 0x000fcc000f8ec0ff */
[----:B------:R-:W1:Y:S02]  /*33f0*/  LDS.U8 R2, [UR6+0x1c] ;  /* 0x00001c06ff027984 */ /* 0x000e640008000000 */
[----:B-1----:R-:W-:-:S13]  /*3400*/  ISETP.NE.AND P0, PT, R2, RZ, PT ;  /* 0x000000ff0200720c */ /* 0x002fda0003f05270 */
[----:B------:R-:W-:Y:S05]  /*3410*/  @P0 BRA `(.L_x_66) ;  /* 0x0000000400080947 */ /* 0x000fea0003800000 */
[----:B------:R-:W-:Y:S02]  /*3420*/  UISETP.NE.U32.AND UP0, UPT, UR5, 0x1, UPT ;  /* 0x000000010500788c */ /* 0x000fe4000bf05070 */
[----:B------:R-:W-:-:S07]  /*3430*/  UIADD3 UR8, UPT, UPT, UR6, 0x8, URZ ;  /* 0x0000000806087890 */ /* 0x000fce000fffe0ff */
[----:B------:R-:W-:Y:S05]  /*3440*/  BRA.U !UP0, `(.L_x_67) ;  /* 0x00000001089c7547 */ /* 0x000fea000b800000 */
[----:B------:R-:W-:Y:S01]  /*3450*/  ELECT P0, URZ, PT ;  /* 0x0000000000ff782f */ /* 0x000fe20003800000 */
[----:B------:R-:W-:-:S12]  /*3460*/  BSSY B0, `(.L_x_67) ;  /* 0x0000025000007945 */ /* 0x000fd80003800000 */
[----:B------:R-:W-:Y:S05]  /*3470*/  @!P0 BRA `(.L_x_68) ;  /* 0x00000000008c8947 */ /* 0x000fea0003800000 */
[----:B------:R-:W-:-:S05]  /*3480*/  UMOV UR7, 0x10 ;  /* 0x0000001000077882 */ /* 0x000fca0000000000 */
[----:B------:R-:W-:Y:S04]  /*3490*/  DEPBAR.LE SB1, 0x36 ;  /* 0x00009d800000791a */ /* 0x000fe80000000000 */
[----:B------:R-:W1:Y:S02]  /*34a0*/  UTCATOMSWS.2CTA.FIND_AND_SET.ALIGN UP1, UR7, UR7 ;  /* 0x00000007000775e3 */ /* 0x000e640008220800 */
[----:B-1----:R-:W-:Y:S01]  /*34b0*/  MOV R10, UR7 ;  /* 0x00000007000a7c02 */ /* 0x002fe20008000f00 */
[----:B------:R-:W-:Y:S06]  /*34c0*/  BRA.U UP1, `(.L_x_69) ;  /* 0x0000000101187547 */ /* 0x000fec000b800000 */
.L_x_70:
[----:B------:R-:W-:Y:S05]  /*34d0*/  NANOSLEEP 0x64 ;  /* 0x000000640000795d */ /* 0x000fea0003800000 */
[----:B------:R-:W-:-:S05]  /*34e0*/  UMOV UR7, 0x10 ;  /* 0x0000001000077882 */ /* 0x000fca0000000000 */
[----:B------:R-:W-:Y:S04]  /*34f0*/  DEPBAR.LE SB1, 0x36 ;  /* 0x00009d800000791a */ /* 0x000fe80000000000 */
[----:B------:R-:W1:Y:S02]  /*3500*/  UTCATOMSWS.2CTA.FIND_AND_SET.ALIGN UP1, UR7, UR7 ;  /* 0x00000007000775e3 */ /* 0x000e640008220800 */
[----:B-1----:R-:W-:Y:S01]  /*3510*/  MOV R10, UR7 ;  /* 0x00000007000a7c02 */ /* 0x002fe20008000f00 */
[----:B------:R-:W-:Y:S05]  /*3520*/  BRA.U !UP1, `(.L_x_70) ;  /* 0xfffffffd09e87547 */ /* 0x000fea000b83ffff */
.L_x_69:
[----:B------:R-:W1:Y:S01]  /*3530*/  LDS R5, [UR6+0x10] ;  /* 0x00001006ff057984 */ /* 0x000e620008000800 */
[----:B------:R-:W-:Y:S01]  /*3540*/  IMAD.U32 R3, RZ, RZ, UR37 ;  /* 0x00000025ff037e24 */ /* 0x000fe2000f8e00ff */
[----:B------:R-:W-:-:S03]  /*3550*/  MOV R2, UR4 ;  /* 0x0000000400027c02 */ /* 0x000fc60008000f00 */
[----:B------:R-:W-:Y:S01]  /*3560*/  VIADD R3, R3, 0x1d0 ;  /* 0x000001d003037836 */ /* 0x000fe20000000000 */
[----:B-1----:R-:W-:-:S04]  /*3570*/  SHF.L.U32 R5, R5, 0x1f, RZ ;  /* 0x0000001f05057819 */ /* 0x002fc800000006ff */
[----:B------:R-:W1:Y:S02]  /*3580*/  SYNCS.PHASECHK.TRANS64.TRYWAIT P0, [UR6+0x8], R5 ;  /* 0x00000805ff0075a7 */ /* 0x000e640008001106 */
[----:B-1----:R-:W-:Y:S05]  /*3590*/  @P0 BRA `(.L_x_71) ;  /* 0x0000000000080947 */ /* 0x002fea0003800000 */
[----:B------:R-:W1:Y:S02]  /*35a0*/  SYNCS.PHASECHK.TRANS64.TRYWAIT P0, [UR6+0x8], R5 ;  /* 0x00000805ff0075a7 */ /* 0x000e640008001106 */
[----:B-1----:R-:W-:Y:S05]  /*35b0*/  @!P0 BRA `(.L_x_72) ;  /* 0x0000006000388947 */ /* 0x002fea0003800000 */
.L_x_71:
[----:B-1----:R-:W-:Y:S01]  /*35c0*/  HFMA2 R4, -RZ, RZ, 0, 5.9604644775390625e-08 ;  /* 0x00000001ff047431 */ /* 0x002fe200000001ff */
[----:B------:R-:W-:Y:S01]  /*35d0*/  UPRMT UR7, UR4, 0x654, UR8 ;  /* 0x0000065404077896 */ /* 0x000fe20008000008 */
[----:B------:R-:W-:Y:S01]  /*35e0*/  IMAD.MOV.U32 R7, RZ, RZ, 0xffff ;  /* 0x0000ffffff077424 */ /* 0x000fe200078e00ff */
[----:B------:R-:W-:Y:S01]  /*35f0*/  PRMT R2, R2, 0x654, R3 ;  /* 0x0000065402027816 */ /* 0x000fe20000000003 */
[----:B------:R-:W-:Y:S02]  /*3600*/  IMAD.MOV.U32 R5, RZ, RZ, 0x4 ;  /* 0x00000004ff057424 */ /* 0x000fe400078e00ff */
[----:B------:R-:W-:Y:S01]  /*3610*/  IMAD.SHL.U32 R9, R10, 0x20, RZ ;  /* 0x000000200a097824 */ /* 0x000fe200078e00ff */
[----:B------:R-:W-:Y:S02]  /*3620*/  MOV R3, UR7 ;  /* 0x0000000700037c02 */ /* 0x000fe40008000f00 */
[-C--:B------:R-:W-:Y:S01]  /*3630*/  SHF.L.U32 R7, R7, R10.reuse, RZ ;  /* 0x0000000a07077219 */ /* 0x080fe200000006ff */
[----:B------:R1:W-:Y:S01]  /*3640*/  SYNCS.ARRIVE.TRANS64.RED RZ, [UR7], R5 ;  /* 0x00000005ffff79a7 */ /* 0x0003e20008000407 */
[----:B------:R-:W-:Y:S01]  /*3650*/  SHF.L.U32 R6, R4, R10, RZ ;  /* 0x0000000a04067219 */ /* 0x000fe200000006ff */
[----:B------:R1:W-:Y:S04]  /*3660*/  STS [UR37+0x1d0], R9 ;  /* 0x0001d009ff007988 */ /* 0x0003e80008000825 */
[----:B------:R1:W-:Y:S04]  /*3670*/  STAS [R2.64], R10 ;  /* 0x0000000a02007dbd */ /* 0x0003e8000c0008ff */
[----:B------:R1:W-:Y:S04]  /*3680*/  ATOMS.OR RZ, [UR6+0x14], R7 ;  /* 0x00001407ffff798c */ /* 0x0003e8000b000006 */
[----:B------:R1:W-:Y:S04]  /*3690*/  ATOMS.OR RZ, [UR6+0x18], R6 ;  /* 0x00001806ffff798c */ /* 0x0003e8000b000006 */
[----:B------:R1:W-:Y:S02]  /*36a0*/  ATOMS.XOR RZ, [UR6+0x10], R4 ;  /* 0x00001004ffff798c */ /* 0x0003e4000b800006 */
.L_x_68:
[----:B------:R-:W-:Y:S05]  /*36b0*/  BSYNC B0 ;  /* 0x0000000000007941 */ /* 0x000fea0003800000 */
.L_x_67:
[----:B------:R-:W-:Y:S05]  /*36c0*/  BRA.U UP0, `(.L_x_73) ;  /* 0x00000001006c7547 */ /* 0x000fea000b800000 */
[----:B------:R-:W-:-:S03]  /*36d0*/  UMOV UR7, 0xffffffff ;  /* 0xffffffff00077882 */ /* 0x000fc60000000000 */
[----:B------:R-:W-:Y:S05]  /*36e0*/  BRA.DIV UR7, `(.L_x_74) ;  /* 0x0000006207047947 */ /* 0x000fea000b800000 */
[----:B------:R-:W-:-:S13]  /*36f0*/  ELECT P6, URZ, PT ;  /* 0x0000000000ff782f */ /* 0x000fda00038c0000 */
.L_x_227:
[----:B------:R-:W-:Y:S05]  /*3700*/  @!P6 BRA `(.L_x_73) ;  /* 0x00000000005ce947 */ /* 0x000fea0003800000 */
[----:B-1----:R-:W1:Y:S02]  /*3710*/  LDS R3, [UR6+0x10] ;  /* 0x00001006ff037984 */ /* 0x002e640008000800 */
[----:B-1----:R-:W-:-:S04]  /*3720*/  SHF.L.U32 R3, R3, 0x1f, RZ ;  /* 0x0000001f03037819 */ /* 0x002fc800000006ff */
[----:B------:R-:W1:Y:S02]  /*3730*/  SYNCS.PHASECHK.TRANS64.TRYWAIT P0, [UR6+0x8], R3 ;  /* 0x00000803ff0075a7 */ /* 0x000e640008001106 */
[----:B-1----:R-:W-:Y:S05]  /*3740*/  @P0 BRA `(.L_x_75) ;  /* 0x0000000000080947 */ /* 0x002fea0003800000 */
[----:B------:R-:W1:Y:S02]  /*3750*/  SYNCS.PHASECHK.TRANS64.TRYWAIT P0, [UR6+0x8], R3 ;  /* 0x00000803ff0075a7 */ /* 0x000e640008001106 */
[----:B-1----:R-:W-:Y:S05]  /*3760*/  @!P0 BRA `(.L_x_76) ;  /* 0x0000006000048947 */ /* 0x002fea0003800000 */
.L_x_75:
[----:B------:R-:W2:Y:S01]  /*3770*/  LDS R5, [UR37+0x1d0] ;  /* 0x0001d025ff057984 */ /* 0x000ea20008000800 */
[----:B-1----:R-:W-:Y:S02]  /*3780*/  HFMA2 R2, -RZ, RZ, 0, 5.9604644775390625e-08 ;  /* 0x00000001ff027431 */ /* 0x002fe400000001ff */
[----:B------:R-:W-:Y:S01]  /*3790*/  IMAD.MOV.U32 R3, RZ, RZ, 0xffff ;  /* 0x0000ffffff037424 */ /* 0x000fe200078e00ff */
[----:B------:R-:W-:Y:S01]  /*37a0*/  UPRMT UR7, UR4, 0x654, UR8 ;  /* 0x0000065404077896 */ /* 0x000fe20008000008 */
[----:B--2---:R-:W-:-:S03]  /*37b0*/  IMAD.SHL.U32 R4, R5, 0x20, RZ ;  /* 0x0000002005047824 */ /* 0x004fc600078e00ff */
[-C--:B------:R-:W-:Y:S02]  /*37c0*/  SHF.L.U32 R3, R3, R5.reuse, RZ ;  /* 0x0000000503037219 */ /* 0x080fe400000006ff */
[----:B------:R-:W-:Y:S01]  /*37d0*/  SHF.L.U32 R5, R2, R5, RZ ;  /* 0x0000000502057219 */ /* 0x000fe200000006ff */
[----:B------:R2:W-:Y:S04]  /*37e0*/  STS [UR37+0x1d0], R4 ;  /* 0x0001d004ff007988 */ /* 0x0005e80008000825 */
[----:B------:R2:W-:Y:S04]  /*37f0*/  ATOMS.OR RZ, [UR6+0x14], R3 ;  /* 0x00001403ffff798c */ /* 0x0005e8000b000006 */
[----:B------:R2:W-:Y:S01]  /*3800*/  ATOMS.OR RZ, [UR6+0x18], R5 ;  /* 0x00001805ffff798c */ /* 0x0005e2000b000006 */
[----:B------:R-:W-:Y:S03]  /*3810*/  SYNCS.ARRIVE.TRANS64.RED.A1T0 RZ, [UR7], RZ ;  /* 0x000000ffffff79a7 */ /* 0x000fe60008100407 */
[----:B------:R2:W-:Y:S01]  /*3820*/  ATOMS.XOR RZ, [UR6+0x10], R2 ;  /* 0x00001002ffff798c */ /* 0x0005e2000b800006 */
[----:B------:R-:W-:Y:S05]  /*3830*/  BRA `(.L_x_73) ;  /* 0x0000000000107947 */ /* 0x000fea0003800000 */
.L_x_66:
[----:B------:R-:W-:-:S05]  /*3840*/  MOV R2, 0xffffffff ;  /* 0xffffffff00027802 */ /* 0x000fca0000000f00 */
[----:B------:R1:W-:Y:S02]  /*3850*/  STS [UR37+0x1d0], R2 ;  /* 0x0001d002ff007988 */ /* 0x0003e40008000825 */
[----:B-1----:R-:W-:Y:S02]  /*3860*/  MOV R2, 0x3880 ;  /* 0x0000388000027802 */ /* 0x002fe40000000f00 */
[----:B-----5:R-:W-:Y:S05]  /*3870*/  CALL.REL.NOINC `($__internal_1_$__cuda_sm10x_tcgen05_guardrail_trap_phase_invalid_during_alloc) ;  /* 0x0000006400987944 */ /* 0x020fea0003c00000 */
.L_x_73:
[----:B------:R-:W-:Y:S05]  /*3880*/  WARPSYNC.ALL ;  /* 0x0000000000007948 */ /* 0x000fea0003800000 */
[----:B------:R-:W3:Y:S01]  /*3890*/  S2UR UR7, SR_CgaCtaId ;  /* 0x00000000000779c3 */ /* 0x000ee20000008800 */
[----:B------:R-:W-:Y:S01]  /*38a0*/  UMOV UR6, 0x400 ;  /* 0x0000040000067882 */ /* 0x000fe20000000000 */
[----:B------:R-:W-:-:S06]  /*38b0*/  NOP ;  /* 0x0000000000007918 */ /* 0x000fcc0000000000 */
[----:B------:R-:W-:Y:S06]  /*38c0*/  BAR.ARV 0x6, 0xa0 ;  /* 0x0182800000007b1d */ /* 0x000fec0000002000 */
[----:B------:R-:W4:Y:S01]  /*38d0*/  LDCU UR8, c[0x0][0x38c] ;  /* 0x00007180ff0877ac */ /* 0x000f220008000800 */
[----:B------:R-:W-:Y:S01]  /*38e0*/  LOP3.LUT R0, R0, 0xffff, RZ, 0xc0, !PT ;  /* 0x0000ffff00007812 */ /* 0x000fe200078ec0ff */
[----:B-1----:R-:W-:Y:S01]  /*38f0*/  IMAD.MOV.U32 R9, RZ, RZ, 0x1 ;  /* 0x00000001ff097424 */ /* 0x002fe200078e00ff */
[----:B------:R-:W-:Y:S01]  /*3900*/  LOP3.LUT R8, R8, 0xffff, RZ, 0xc0, !PT ;  /* 0x0000ffff08087812 */ /* 0x000fe200078ec0ff */
[----:B------:R-:W-:Y:S01]  /*3910*/  UMOV UR19, URZ ;  /* 0x000000ff00137c82 */ /* 0x000fe20008000000 */
[----:B------:R-:W-:Y:S01]  /*3920*/  R2UR UR11, R0 ;  /* 0x00000000000b72ca */ /* 0x000fe200000e0000 */
[----:B------:R-:W-:Y:S01]  /*3930*/  UMOV UR18, URZ ;  /* 0x000000ff00127c82 */ /* 0x000fe20008000000 */
[----:B------:R-:W-:Y:S01]  /*3940*/  R2UR UR12, R8 ;  /* 0x00000000080c72ca */ /* 0x000fe200000e0000 */
[----:B------:R-:W-:Y:S01]  /*3950*/  IMAD.MOV.U32 R8, RZ, RZ, RZ ;  /* 0x000000ffff087224 */ /* 0x000fe200078e00ff */
[----:B------:R-:W-:Y:S01]  /*3960*/  UMOV UR17, URZ ;  /* 0x000000ff00117c82 */ /* 0x000fe20008000000 */
[----:B---3--:R-:W-:-:S02]  /*3970*/  ULEA UR7, UR7, UR6, 0x18 ;  /* 0x0000000607077291 */ /* 0x008fc4000f8ec0ff */
[----:B------:R-:W-:Y:S02]  /*3980*/  UISETP.NE.AND UP2, UPT, UR5, URZ, UPT ;  /* 0x000000ff0500728c */ /* 0x000fe4000bf45270 */
[----:B------:R-:W-:Y:S02]  /*3990*/  UIADD3 UR13, UPT, UPT, UR7, 0x4300, URZ ;  /* 0x00004300070d7890 */ /* 0x000fe4000fffe0ff */
[----:B------:R-:W-:Y:S02]  /*39a0*/  UIADD3 UR14, UPT, UPT, UR7, 0x1e300, URZ ;  /* 0x0001e300070e7890 */ /* 0x000fe4000fffe0ff */
[----:B----4-:R-:W-:Y:S01]  /*39b0*/  UIADD3 UR8, UPT, UPT, UR8, 0x3f, URZ ;  /* 0x0000003f08087890 */ /* 0x010fe2000fffe0ff */
[----:B--2---:R-:W1:Y:S01]  /*39c0*/  LDS R2, [UR7+0x1d0] ;  /* 0x0001d007ff027984 */ /* 0x004e620008000800 */
[----:B------:R-:W-:Y:S02]  /*39d0*/  USHF.R.U32.HI UR13, URZ, 0x4, UR13 ;  /* 0x00000004ff0d7899 */ /* 0x000fe4000801160d */
[----:B------:R-:W-:-:S02]  /*39e0*/  USHF.R.S32.HI UR6, URZ, 0x1f, UR8 ;  /* 0x0000001fff067899 */ /* 0x000fc40008011408 */
[----:B------:R-:W-:Y:S02]  /*39f0*/  USHF.R.U32.HI UR14, URZ, 0x4, UR14 ;  /* 0x00000004ff0e7899 */ /* 0x000fe4000801160e */
[----:B------:R-:W-:Y:S02]  /*3a00*/  ULEA.HI UR6, UR6, UR8, URZ, 0x6 ;  /* 0x0000000806067291 */ /* 0x000fe4000f8f30ff */
[----:B------:R-:W-:Y:S02]  /*3a10*/  ULOP3.LUT UR13, UR13, 0x3fff, URZ, 0xc0, !UPT ;  /* 0x00003fff0d0d7892 */ /* 0x000fe4000f8ec0ff */
[----:B------:R-:W-:Y:S02]  /*3a20*/  USHF.R.S32.HI UR6, URZ, 0x6, UR6 ;  /* 0x00000006ff067899 */ /* 0x000fe40008011406 */
[----:B------:R-:W-:Y:S02]  /*3a30*/  ULOP3.LUT UR14, UR14, 0x3fff, URZ, 0xc0, !UPT ;  /* 0x00003fff0e0e7892 */ /* 0x000fe4000f8ec0ff */
[----:B------:R-:W-:Y:S01]  /*3a40*/  UISETP.LT.AND UP0, UPT, UR6, 0x1, UPT ;  /* 0x000000010600788c */ /* 0x000fe2000bf01270 */
[----:B------:R-:W-:Y:S01]  /*3a50*/  UMOV UR28, 0x0 ;  /* 0x00000000001c7882 */ /* 0x000fe20000000000 */
[----:B------:R-:W-:Y:S01]  /*3a60*/  UMOV UR29, 0x8200490 ;  /* 0x08200490001d7882 */ /* 0x000fe20000000000 */
[----:B------:R-:W-:-:S02]  /*3a70*/  ULOP3.LUT UR13, UR13, 0x10000, URZ, 0xfc, !UPT ;  /* 0x000100000d0d7892 */ /* 0x000fc4000f8efcff */
[----:B------:R-:W-:Y:S02]  /*3a80*/  ULOP3.LUT UR14, UR14, 0x10000, URZ, 0xfc, !UPT ;  /* 0x000100000e0e7892 */ /* 0x000fe4000f8efcff */
[----:B------:R-:W-:Y:S01]  /*3a90*/  USEL UR20, UR6, 0x1, !UP0 ;  /* 0x0000000106147887 */ /* 0x000fe2000c000000 */
[----:B------:R-:W-:Y:S01]  /*3aa0*/  UMOV UR26, 0x0 ;  /* 0x00000000001a7882 */ /* 0x000fe20000000000 */
[----:B------:R-:W-:Y:S01]  /*3ab0*/  UMOV UR27, 0x8200490 ;  /* 0x08200490001b7882 */ /* 0x000fe20000000000 */
[----:B------:R-:W-:Y:S01]  /*3ac0*/  UMOV UR24, 0x0 ;  /* 0x0000000000187882 */ /* 0x000fe20000000000 */
[----:B------:R-:W-:Y:S01]  /*3ad0*/  UMOV UR25, 0x8200490 ;  /* 0x0820049000197882 */ /* 0x000fe20000000000 */
[----:B------:R-:W-:Y:S01]  /*3ae0*/  UMOV UR22, 0x0 ;  /* 0x0000000000167882 */ /* 0x000fe20000000000 */
[----:B------:R-:W-:Y:S01]  /*3af0*/  UMOV UR23, 0x8200490 ;  /* 0x0820049000177882 */ /* 0x000fe20000000000 */
[----:B-1----:R-:W-:Y:S02]  /*3b00*/  R2UR UR21, R2 ;  /* 0x00000000021572ca */ /* 0x002fe400000e0000 */
[----:B------:R-:W-:-:S13]  /*3b10*/  CS2R R2, SRZ ;  /* 0x0000000000027805 */ /* 0x000fda000001ff00 */
.L_x_84:
[C---:B------:R-:W-:Y:S02]  /*3b20*/  LEA R0, R8.reuse, UR7, 0x3 ;  /* 0x0000000708007c11 */ /* 0x040fe4000f8e18ff */
[----:B------:R-:W-:Y:S02]  /*3b30*/  SHF.L.U32 R4, R3, 0x1f, RZ ;  /* 0x0000001f03047819 */ /* 0x000fe400000006ff */
[----:B------:R-:W-:Y:S02]  /*3b40*/  LEA R5, R8, UR7, 0x4 ;  /* 0x0000000708057c11 */ /* 0x000fe4000f8e20ff */
[----:B------:R-:W1:Y:S02]  /*3b50*/  SYNCS.PHASECHK.TRANS64.TRYWAIT P0, [R0+URZ+0x120], R4 ;  /* 0x00012004000075a7 */ /* 0x000e6400080011ff */
[----:B-1-34-:R-:W-:Y:S05]  /*3b60*/  @!P0 BRA `(.L_x_77) ;  /* 0x0000005c001c8947 */ /* 0x01afea0003800000 */
.L_x_228:
[----:B-1----:R-:W1:Y:S01]  /*3b70*/  LDS.128 R4, [R5+0x1b0] ;  /* 0x0001b00005047984 */ /* 0x002e620000000c00 */
[----:B------:R-:W-:Y:S02]  /*3b80*/  VIADD R0, R0, 0x130 ;  /* 0x0000013000007836 */ /* 0x000fe40000000000 */
[----:B------:R-:W-:Y:S01]  /*3b90*/  VIADD R8, R8, 0x1 ;  /* 0x0000000108087836 */ /* 0x000fe20000000000 */
[----:B------:R-:W-:Y:S01]  /*3ba0*/  @!PT LDS RZ, [RZ] ;  /* 0x00000000fffff984 */ /* 0x000fe20000000800 */
[----:B------:R-:W-:Y:S01]  /*3bb0*/  @!PT LDS RZ, [RZ] ;  /* 0x00000000fffff984 */ /* 0x000fe20000000800 */
[----:B------:R-:W-:Y:S01]  /*3bc0*/  @!PT LDS RZ, [RZ] ;  /* 0x00000000fffff984 */ /* 0x000fe20000000800 */
[----:B------:R-:W-:Y:S01]  /*3bd0*/  @!PT LDS RZ, [RZ] ;  /* 0x00000000fffff984 */ /* 0x000fe20000000800 */
[----:B------:R2:W-:Y:S06]  /*3be0*/  MEMBAR.ALL.CTA ;  /* 0x0000000000007992 */ /* 0x0005ec0000008000 */
[----:B--2---:R-:W2:Y:S01]  /*3bf0*/  FENCE.VIEW.ASYNC.S ;  /* 0x00000000000073c6 */ /* 0x004ea20000000000 */
[----:B------:R-:W-:-:S04]  /*3c00*/  PRMT R0, RZ, 0x654, R0 ;  /* 0x00000654ff007816 */ /* 0x000fc80000000000 */
[----:B--2---:R2:W-:Y:S01]  /*3c10*/  SYNCS.ARRIVE.TRANS64.RED.A1T0 RZ, [R0+URZ], RZ ;  /* 0x000000ff00ff79a7 */ /* 0x0045e200081004ff */
[----:B-1----:R-:W-:Y:S01]  /*3c20*/  LOP3.LUT P1, RZ, R6, 0x1, RZ, 0xc0, !PT ;  /* 0x0000000106ff7812 */ /* 0x002fe2000782c0ff */
[----:B--2---:R-:W-:-:S12]  /*3c30*/  BRA.U UP2, `(.L_x_78) ;  /* 0x0000000502087547 */ /* 0x004fd8000b800000 */
[----:B------:R-:W1:Y:S01]  /*3c40*/  LDCU UR8, c[0x0][0x38c] ;  /* 0x00007180ff0877ac */ /* 0x000e620008000800 */
[----:B------:R-:W-:Y:S02]  /*3c50*/  PLOP3.LUT P2, PT, PT, PT, PT, 0x80, 0x8 ;  /* 0x000000000008781c */ /* 0x000fe40003f4f070 */
[----:B------:R-:W-:Y:S01]  /*3c60*/  SHF.L.U32 R4, R9, 0x1f, RZ ;  /* 0x0000001f09047819 */ /* 0x000fe200000006ff */
[----:B------:R-:W-:Y:S02]  /*3c70*/  ULEA UR9, UR19, UR7, 0x3 ;  /* 0x0000000713097291 */ /* 0x000fe4000f8e18ff */
[----:B------:R-:W-:Y:S02]  /*3c80*/  ULEA UR10, UR19, UR21, 0x6 ;  /* 0x00000015130a7291 */ /* 0x000fe4000f8e30ff */
[----:B-1----:R-:W-:-:S06]  /*3c90*/  UISETP.GE.AND UP0, UPT, UR8, 0x1, UPT ;  /* 0x000000010800788c */ /* 0x002fcc000bf06270 */
[----:B------:R-:W-:-:S05]  /*3ca0*/  PLOP3.LUT P0, PT, PT, PT, UP0, 0x80, 0x8 ;  /* 0x000000000008781c */ /* 0x000fca0003f0f008 */
[----:B------:R-:W-:-:S08]  /*3cb0*/  @UP0 ULEA UR8, UR18, UR7, 0x3 ;  /* 0x0000000712080291 */ /* 0x000fd0000f8e18ff */
[----:B------:R-:W-:-:S04]  /*3cc0*/  @P0 SHF.L.U32 R0, R2, 0x1f, RZ ;  /* 0x0000001f02000819 */ /* 0x000fc800000006ff */
[----:B------:R1:W2:Y:S01]  /*3cd0*/  @P0 SYNCS.PHASECHK.TRANS64.TRYWAIT P2, [UR8], R0 ;  /* 0x00000000ff0005a7 */ /* 0x0002a20008041108 */
[----:B------:R-:W3:Y:S02]  /*3ce0*/  SYNCS.PHASECHK.TRANS64.TRYWAIT P0, [UR9+0x160], R4 ;  /* 0x00016004ff0075a7 */ /* 0x000ee40008001109 */
[----:B-123--:R-:W-:Y:S05]  /*3cf0*/  @!P0 BRA `(.L_x_79) ;  /* 0x0000005800cc8947 */ /* 0x00efea0003800000 */
.L_x_230:
[----:B------:R-:W-:Y:S01]  /*3d00*/  UMOV UR16, UR17 ;  /* 0x0000001100107c82 */ /* 0x000fe20008000000 */
[----:B------:R-:W-:Y:S05]  /*3d10*/  BRA.U !UP0, `(.L_x_80) ;  /* 0x0000000108c07547 */ /* 0x000fea000b800000 */
[----:B------:R-:W-:Y:S02]  /*3d20*/  UIADD3 UR16, UPT, UPT, UR20, UR17, URZ ;  /* 0x0000001114107290 */ /* 0x000fe4000fffe0ff */
[----:B------:R-:W-:Y:S01]  /*3d30*/  UPLOP3.LUT UP3, UPT, UPT, UPT, UPT, 0x40, 0x4 ;  /* 0x000000000004789c */ /* 0x000fe20003f6e870 */
[----:B------:R-:W-:Y:S01]  /*3d40*/  UMOV UR15, UR6 ;  /* 0x00000006000f7c82 */ /* 0x000fe20008000000 */
[----:B------:R-:W-:-:S09]  /*3d50*/  UMOV UR46, UR18 ;  /* 0x00000012002e7c82 */ /* 0x000fd20008000000 */
.L_x_83:
[----:B--2---:R-:W-:Y:S01]  /*3d60*/  ULEA UR8, UR46, UR7, 0x3 ;  /* 0x000000072e087291 */ /* 0x004fe2000f8e18ff */
[----:B---3--:R-:W-:Y:S11]  /*3d70*/  @P2 BRA `(.L_x_81) ;  /* 0x00000000000c2947 */ /* 0x008ff60003800000 */
[----:B-1----:R-:W-:Y:S04]  /*3d80*/  SHF.L.U32 R4, R2, 0x1f, RZ ;  /* 0x0000001f02047819 */ /* 0x002fe800000006ff */
[----:B------:R-:W1:Y:S02]  /*3d90*/  SYNCS.PHASECHK.TRANS64.TRYWAIT P0, [UR8], R4 ;  /* 0x00000004ff0075a7 */ /* 0x000e640008001108 */
[----:B-1----:R-:W-:Y:S05]  /*3da0*/  @!P0 BRA `(.L_x_82) ;  /* 0x0000005800b88947 */ /* 0x002fea0003800000 */
.L_x_81:
[----:B------:R-:W-:Y:S01]  /*3db0*/  UISETP.NE.AND UP0, UPT, UR15, 0x1, UPT ;  /* 0x000000010f00788c */ /* 0x000fe2000bf05270 */
[----:B------:R-:W-:Y:S01]  /*3dc0*/  PLOP3.LUT P2, PT, PT, PT, PT, 0x80, 0x8 ;  /* 0x000000000008781c */ /* 0x000fe20003f4f070 */
[----:B------:R-:W-:Y:S02]  /*3dd0*/  UIADD3 UR18, UPT, UPT, UR46, 0x1, URZ ;  /* 0x000000012e127890 */ /* 0x000fe4000fffe0ff */
[----:B------:R-:W-:Y:S02]  /*3de0*/  ULEA UR32, UR46, UR14, 0x9 ;  /* 0x0000000e2e207291 */ /* 0x000fe4000f8e48ff */
[----:B------:R-:W-:Y:S01]  /*3df0*/  UISETP.NE.AND UP1, UPT, UR18, 0xd, UPT ;  /* 0x0000000d1200788c */ /* 0x000fe2000bf25270 */
[----:B------:R-:W-:Y:S01]  /*3e00*/  PLOP3.LUT P0, PT, PT, PT, UP0, 0x80, 0x8 ;  /* 0x000000000008781c */ /* 0x000fe20003f0f008 */
[----:B------:R-:W-:Y:S02]  /*3e10*/  UIADD3 UR44, UPT, UPT, UR32, 0x2, URZ ;  /* 0x00000002202c7890 */ /* 0x000fe4000fffe0ff */
[----:B------:R-:W-:Y:S02]  /*3e20*/  USEL UR31, URZ, 0x1, UP1 ;  /* 0x00000001ff1f7887 */ /* 0x000fe40008800000 */
[----:B------:R-:W-:Y:S02]  /*3e30*/  USEL UR18, UR18, URZ, UP1 ;  /* 0x000000ff12127287 */ /* 0x000fe40008800000 */
[----:B------:R-:W-:Y:S02]  /*3e40*/  UIADD3 UR40, UPT, UPT, UR32, 0x4, URZ ;  /* 0x0000000420287890 */ /* 0x000fe4000fffe0ff */
[----:B------:R-:W-:Y:S01]  /*3e50*/  @UP0 ULEA UR30, UR18, UR7, 0x3 ;  /* 0x00000007121e0291 */ /* 0x000fe2000f8e18ff */
[----:B------:R-:W-:Y:S01]  /*3e60*/  LOP3.LUT R2, R2, UR31, RZ, 0x3c, !PT ;  /* 0x0000001f02027c12 */ /* 0x000fe2000f8e3cff */
[----:B------:R-:W-:Y:S02]  /*3e70*/  UIADD3 UR36, UPT, UPT, UR32, 0x6, URZ ;  /* 0x0000000620247890 */ /* 0x000fe4000fffe0ff */
[----:B------:R-:W-:Y:S01]  /*3e80*/  UIADD3 UR8, UPT, UPT, UR8, 0x68, URZ ;  /* 0x0000006808087890 */ /* 0x000fe2000fffe0ff */
[----:B-1----:R-:W-:Y:S01]  /*3e90*/  @P0 SHF.L.U32 R0, R2, 0x1f, RZ ;  /* 0x0000001f02000819 */ /* 0x002fe200000006ff */
[----:B------:R-:W-:Y:S02]  /*3ea0*/  UIADD3 UR17, UPT, UPT, UR17, 0x1, URZ ;  /* 0x0000000111117890 */ /* 0x000fe4000fffe0ff */
[----:B------:R-:W-:Y:S01]  /*3eb0*/  UIADD3 UR15, UPT, UPT, UR15, -0x1, URZ ;  /* 0xffffffff0f0f7890 */ /* 0x000fe2000fffe0ff */
[----:B------:R2:W3:Y:S01]  /*3ec0*/  @P0 SYNCS.PHASECHK.TRANS64.TRYWAIT P2, [UR30], R0 ;  /* 0x00000000ff0005a7 */ /* 0x0004e2000804111e */
[----:B------:R-:W-:Y:S02]  /*3ed0*/  ULEA UR30, UR46, UR13, 0x9 ;  /* 0x0000000d2e1e7291 */ /* 0x000fe4000f8e48ff */
[----:B------:R-:W-:Y:S02]  /*3ee0*/  UISETP.NE.AND UP0, UPT, UR17, UR16, UPT ;  /* 0x000000101100728c */ /* 0x000fe4000bf05270 */
[----:B------:R-:W-:Y:S02]  /*3ef0*/  UIADD3 UR42, UPT, UPT, UR30, 0x2, URZ ;  /* 0x000000021e2a7890 */ /* 0x000fe4000fffe0ff */
[----:B------:R-:W-:Y:S02]  /*3f00*/  UIADD3 UR38, UPT, UPT, UR30, 0x4, URZ ;  /* 0x000000041e267890 */ /* 0x000fe4000fffe0ff */
[----:B------:R-:W-:Y:S01]  /*3f10*/  UIADD3 UR34, UPT, UPT, UR30, 0x6, URZ ;  /* 0x000000061e227890 */ /* 0x000fe2000fffe0ff */
[----:B------:R-:W-:Y:S01]  /*3f20*/  UMOV UR33, 0x40004040 ;  /* 0x4000404000217882 */ /* 0x000fe20000000000 */
[----:B------:R-:W-:Y:S01]  /*3f30*/  UMOV UR31, 0x40004040 ;  /* 0x40004040001f7882 */ /* 0x000fe20000000000 */
[----:B------:R-:W-:Y:S01]  /*3f40*/  UMOV UR45, 0x40004040 ;  /* 0x40004040002d7882 */ /* 0x000fe20000000000 */
[----:B------:R2:W-:Y:S01]  /*3f50*/  UTCHMMA.2CTA gdesc[UR30], gdesc[UR32], tmem[UR10], tmem[UR28], idesc[UR29], UP3 ;  /* 0x00ff1c201e0075ea */ /* 0x0005e20009a0000a */
[----:B------:R-:W-:Y:S01]  /*3f60*/  UPLOP3.LUT UP3, UPT, UPT, UPT, UPT, 0x80, 0x8 ;  /* 0x000000000008789c */ /* 0x000fe20003f6f070 */
[----:B------:R-:W-:Y:S01]  /*3f70*/  UMOV UR43, 0x40004040 ;  /* 0x40004040002b7882 */ /* 0x000fe20000000000 */
[----:B------:R-:W-:Y:S01]  /*3f80*/  UMOV UR41, 0x40004040 ;  /* 0x4000404000297882 */ /* 0x000fe20000000000 */
[----:B------:R2:W-:Y:S01]  /*3f90*/  UTCHMMA.2CTA gdesc[UR42], gdesc[UR44], tmem[UR10], tmem[UR26], idesc[UR27], UPT ;  /* 0x00ff1a2c2a0075ea */ /* 0x0005e2000ba0000a */
[----:B------:R-:W-:Y:S01]  /*3fa0*/  UMOV UR39, 0x40004040 ;  /* 0x4000404000277882 */ /* 0x000fe20000000000 */
[----:B------:R-:W-:Y:S01]  /*3fb0*/  UMOV UR37, 0x40004040 ;  /* 0x4000404000257882 */ /* 0x000fe20000000000 */
[----:B------:R-:W-:Y:S01]  /*3fc0*/  UMOV UR35, 0x40004040 ;  /* 0x4000404000237882 */ /* 0x000fe20000000000 */
[----:B------:R2:W-:Y:S01]  /*3fd0*/  UTCHMMA.2CTA gdesc[UR38], gdesc[UR40], tmem[UR10], tmem[UR24], idesc[UR25], UPT ;  /* 0x00ff1828260075ea */ /* 0x0005e2000ba0000a */
[----:B------:R2:W-:Y:S01]  /*3fe0*/  UTCHMMA.2CTA gdesc[UR34], gdesc[UR36], tmem[UR10], tmem[UR22], idesc[UR23], UPT ;  /* 0x00ff1624220075ea */ /* 0x0005e2000ba0000a */
[----:B------:R2:W-:Y:S01]  /*3ff0*/  UTCBAR.2CTA.MULTICAST [UR8], URZ, UR12 ;  /* 0x000000ff080073e9 */ /* 0x0005e2000820080c */
[----:B------:R-:W-:Y:S01]  /*4000*/  UMOV UR46, UR18 ;  /* 0x00000012002e7c82 */ /* 0x000fe20008000000 */
[----:B------:R-:W-:Y:S05]  /*4010*/  BRA.U UP0, `(.L_x_83) ;  /* 0xfffffffd00507547 */ /* 0x000fea000b83ffff */
.L_x_80:
[----:B------:R-:W-:Y:S01]  /*4020*/  UIADD3 UR9, UPT, UPT, UR9, 0x140, URZ ;  /* 0x0000014009097890 */ /* 0x000fe2000fffe0ff */
[----:B------:R-:W-:-:S08]  /*4030*/  UMOV UR17, UR16 ;  /* 0x0000001000117c82 */ /* 0x000fd00008000000 */
[----:B------:R4:W-:Y:S01]  /*4040*/  UTCBAR.2CTA.MULTICAST [UR9], URZ, UR11 ;  /* 0x000000ff090073e9 */ /* 0x0009e2000820080b */
[----:B------:R-:W-:Y:S02]  /*4050*/  NOP ;  /* 0x0000000000007918 */ /* 0x000fe40000000000 */
.L_x_78:
[----:B------:R-:W-:Y:S01]  /*4060*/  UIADD3 UR19, UPT, UPT, UR19, 0x1, URZ ;  /* 0x0000000113137890 */ /* 0x000fe2000fffe0ff */
[----:B------:R-:W-:-:S03]  /*4070*/  ISETP.NE.AND P0, PT, R8, 0x2, PT ;  /* 0x000000020800780c */ /* 0x000fc60003f05270 */
[----:B------:R-:W-:Y:S01]  /*4080*/  UISETP.NE.AND UP0, UPT, UR19, 0x4, UPT ;  /* 0x000000041300788c */ /* 0x000fe2000bf05270 */
[----:B-12---:R-:W-:Y:S02]  /*4090*/  SEL R0, RZ, 0x1, P0 ;  /* 0x00000001ff007807 */ /* 0x006fe40000000000 */
[----:B------:R-:W-:Y:S01]  /*40a0*/  SEL R8, R8, RZ, P0 ;  /* 0x000000ff08087207 */ /* 0x000fe20000000000 */
[----:B------:R-:W-:Y:S01]  /*40b0*/  USEL UR8, URZ, 0x1, UP0 ;  /* 0x00000001ff087887 */ /* 0x000fe20008000000 */
[----:B------:R-:W-:Y:S01]  /*40c0*/  LOP3.LUT R3, R3, R0, RZ, 0x3c, !PT ;  /* 0x0000000003037212 */ /* 0x000fe200078e3cff */
[----:B------:R-:W-:-:S04]  /*40d0*/  USEL UR19, UR19, URZ, UP0 ;  /* 0x000000ff13137287 */ /* 0x000fc80008000000 */
[----:B------:R-:W-:Y:S01]  /*40e0*/  LOP3.LUT R9, R9, UR8, RZ, 0x3c, !PT ;  /* 0x0000000809097c12 */ /* 0x000fe2000f8e3cff */
[----:B------:R-:W-:Y:S07]  /*40f0*/  @P1 BRA `(.L_x_84) ;  /* 0xfffffff800881947 */ /* 0x000fee000383ffff */
[----:B------:R-:W1:Y:S01]  /*4100*/  S2UR UR6, SR_CgaCtaId ;  /* 0x00000000000679c3 */ /* 0x000e620000008800 */
[----:B------:R-:W-:Y:S01]  /*4110*/  ELECT P0, URZ, PT ;  /* 0x0000000000ff782f */ /* 0x000fe20003800000 */
[----:B------:R-:W-:Y:S01]  /*4120*/  HFMA2 R0, -RZ, RZ, 0, 5.9604644775390625e-08 ;  /* 0x00000001ff007431 */ /* 0x000fe200000001ff */
[----:B------:R-:W-:-:S05]  /*4130*/  UMOV UR8, 0x40 ;  /* 0x0000004000087882 */ /* 0x000fca0000000000 */
[----:B------:R-:W-:Y:S01]  /*4140*/  UVIRTCOUNT.DEALLOC.SMPOOL 0x80 ;  /* 0x000000800000784c */ /* 0x000fe20000000000 */
[----:B------:R-:W-:Y:S02]  /*4150*/  UISETP.NE.AND UP0, UPT, UR5, URZ, UPT ;  /* 0x000000ff0500728c */ /* 0x000fe4000bf05270 */
[----:B-1----:R-:W-:-:S09]  /*4160*/  ULEA UR6, UR6, UR8, 0x18 ;  /* 0x0000000806067291 */ /* 0x002fd2000f8ec0ff */
[----:B------:R1:W-:Y:S01]  /*4170*/  @P0 STS.U8 [UR6+0x1c], R0 ;  /* 0x00001c00ff000988 */ /* 0x0003e20008000006 */
[----:B------:R-:W-:Y:S05]  /*4180*/  BRA.U UP0, `(.L_x_85) ;  /* 0x0000000100a07547 */ /* 0x000fea000b800000 */
[----:B------:R-:W-:Y:S01]  /*4190*/  UIADD3 UR5, UPT, UPT, UR7, 0x160, URZ ;  /* 0x0000016007057890 */ /* 0x000fe2000fffe0ff */
[----:B------:R-:W-:-:S03]  /*41a0*/  SHF.L.U32 R2, R9, 0x1f, RZ ;  /* 0x0000001f09027819 */ /* 0x000fc600000006ff */
[----:B------:R-:W-:-:S09]  /*41b0*/  ULEA UR8, UR19, UR5, 0x3 ;  /* 0x0000000513087291 */ /* 0x000fd2000f8e18ff */
[----:B------:R-:W2:Y:S02]  /*41c0*/  SYNCS.PHASECHK.TRANS64.TRYWAIT P0, [UR8], R2 ;  /* 0x00000002ff0075a7 */ /* 0x000ea40008001108 */
[----:B--2---:R-:W-:Y:S05]  /*41d0*/  @!P0 BRA `(.L_x_86) ;  /* 0x0000005400c48947 */ /* 0x004fea0003800000 */
.L_x_233:
[----:B----4-:R-:W-:-:S04]  /*41e0*/  UIADD3 UR9, UPT, UPT, UR19, 0x1, URZ ;  /* 0x0000000113097890 */ /* 0x010fc8000fffe0ff */
        /* <DEDUP_REMOVED lines=8> */
.L_x_235:
        /* <DEDUP_REMOVED lines=9> */
.L_x_237:
[----:B------:R-:W-:-:S04]  /*4300*/  UIADD3 UR9, UPT, UPT, UR9, 0x1, URZ ;  /* 0x0000000109097890 */ /* 0x000fc8000fffe0ff */
[----:B------:R-:W-:-:S04]  /*4310*/  UISETP.NE.AND UP1, UPT, UR9, 0x4, UPT ;  /* 0x000000040900788c */ /* 0x000fc8000bf25270 */
[----:B------:R-:W-:Y:S02]  /*4320*/  USEL UR8, URZ, 0x1, UP1 ;  /* 0x00000001ff087887 */ /* 0x000fe40008800000 */
[----:B------:R-:W-:-:S04]  /*4330*/  USEL UR9, UR9, URZ, UP1 ;  /* 0x000000ff09097287 */ /* 0x000fc80008800000 */
[----:B------:R-:W-:Y:S01]  /*4340*/  ULEA UR9, UR9, UR5, 0x3 ;  /* 0x0000000509097291 */ /* 0x000fe2000f8e18ff */
[----:B------:R-:W-:-:S04]  /*4350*/  LOP3.LUT R2, R2, UR8, RZ, 0x3c, !PT ;  /* 0x0000000802027c12 */ /* 0x000fc8000f8e3cff */
[----:B------:R-:W-:Y:S01]  /*4360*/  SHF.L.U32 R2, R2, 0x1f, RZ ;  /* 0x0000001f02027819 */ /* 0x000fe200000006ff */
[----:B-1----:R-:W-:-:S04]  /*4370*/  IMAD.U32 R0, RZ, RZ, UR9 ;  /* 0x00000009ff007e24 */ /* 0x002fc8000f8e00ff */
[----:B------:R1:W2:Y:S03]  /*4380*/  SYNCS.PHASECHK.TRANS64.TRYWAIT P0, [R0+URZ], R2 ;  /* 0x00000002000075a7 */ /* 0x0002a600080011ff */
[----:B--2---:R-:W-:Y:S05]  /*4390*/  @!P0 NANOSLEEP.SYNCS 0x989680 ;  /* 0x009896800000895d */ /* 0x004fea0003900000 */
[----:B------:R-:W2:Y:S02]  /*43a0*/  @!P0 SYNCS.PHASECHK.TRANS64 P0, [R0+URZ], R2 ;  /* 0x00000002000085a7 */ /* 0x000ea400080010ff */
[----:B--2---:R-:W-:Y:S05]  /*43b0*/  @P0 BRA `(.L_x_89) ;  /* 0x0000000000200947 */ /* 0x004fea0003800000 */
.L_x_90:
[----:B--2---:R2:W4:Y:S02]  /*43c0*/  SYNCS.PHASECHK.TRANS64.TRYWAIT P0, [R0+URZ], R2 ;  /* 0x00000002000075a7 */ /* 0x00452400080011ff */
[----:B----4-:R-:W-:Y:S05]  /*43d0*/  @!P0 NANOSLEEP.SYNCS 0x989680 ;  /* 0x009896800000895d */ /* 0x010fea0003900000 */
[----:B------:R-:W4:Y:S02]  /*43e0*/  @!P0 SYNCS.PHASECHK.TRANS64 P0, [R0+URZ], R2 ;  /* 0x00000002000085a7 */ /* 0x000f2400080010ff */
[----:B----4-:R-:W-:Y:S05]  /*43f0*/  @!P0 BRA `(.L_x_90) ;  /* 0xfffffffc00f08947 */ /* 0x010fea000383ffff */
[----:B------:R-:W-:Y:S05]  /*4400*/  BRA `(.L_x_89) ;  /* 0x00000000000c7947 */ /* 0x000fea0003800000 */
.L_x_85:
[----:B------:R-:W-:-:S04]  /*4410*/  UIADD3 UR5, UPT, UPT, UR7, 0x1a0, URZ ;  /* 0x000001a007057890 */ /* 0x000fc8000fffe0ff */
[----:B------:R-:W-:-:S09]  /*4420*/  UPRMT UR5, UR4, 0x654, UR5 ;  /* 0x0000065404057896 */ /* 0x000fd20008000005 */
[----:B------:R-:W-:Y:S03]  /*4430*/  SYNCS.ARRIVE.TRANS64.RED.A1T0 RZ, [UR5], RZ ;  /* 0x000000ffffff79a7 */ /* 0x000fe60008100405 */
.L_x_89:
[----:B-12---:R-:W-:Y:S01]  /*4440*/  SHF.L.U32 R2, RZ, 0x1f, RZ ;  /* 0x0000001fff027819 */ /* 0x006fe200000006ff */
[----:B------:R-:W-:Y:S01]  /*4450*/  UIADD3 UR5, UPT, UPT, UR7, 0x1a0, URZ ;  /* 0x000001a007057890 */ /* 0x000fe2000fffe0ff */
[----:B------:R-:W-:Y:S02]  /*4460*/  PLOP3.LUT P0, PT, PT, PT, UP0, 0x80, 0x8 ;  /* 0x000000000008781c */ /* 0x000fe40003f0f008 */
[----:B------:R-:W1:Y:S02]  /*4470*/  SYNCS.PHASECHK.TRANS64.TRYWAIT P1, [UR7+0x1a0], R2 ;  /* 0x0001a002ff0075a7 */ /* 0x000e640008021107 */
[----:B-1----:R-:W-:Y:S09]  /*4480*/  @!P1 BRA `(.L_x_91) ;  /* 0x0000005400609947 */ /* 0x002ff20003800000 */
.L_x_239:
[----:B------:R-:W-:Y:S01]  /*4490*/  @!UP0 UPRMT UR5, UR4, 0x654, UR5 ;  /* 0x0000065404058896 */ /* 0x000fe20008000005 */
[----:B------:R-:W-:Y:S02]  /*44a0*/  UMOV UR8, 0xffff ;  /* 0x0000ffff00087882 */ /* 0x000fe40000000000 */
[----:B------:R-:W-:-:S06]  /*44b0*/  UMOV UR4, 0x1 ;  /* 0x0000000100047882 */ /* 0x000fcc0000000000 */
[----:B------:R-:W-:Y:S01]  /*44c0*/  @!P0 SYNCS.ARRIVE.TRANS64.RED.A1T0 RZ, [UR5], RZ ;  /* 0x000000ffffff89a7 */ /* 0x000fe20008100405 */
[----:B------:R-:W-:Y:S01]  /*44d0*/  NOP ;  /* 0x0000000000007918 */ /* 0x000fe20000000000 */
[----:B-1----:R-:W1:Y:S01]  /*44e0*/  LDS R0, [UR6+0x14] ;  /* 0x00001406ff007984 */ /* 0x002e620008000800 */
[----:B------:R-:W-:-:S04]  /*44f0*/  ULOP3.LUT UR5, UR21, 0xffff, URZ, 0xc0, !UPT ;  /* 0x0000ffff15057892 */ /* 0x000fc8000f8ec0ff */
[----:B------:R-:W-:-:S04]  /*4500*/  USHF.R.U32.HI UR5, URZ, 0x5, UR5 ;  /* 0x00000005ff057899 */ /* 0x000fc80008011605 */
[----:B------:R-:W-:Y:S02]  /*4510*/  USHF.L.U32 UR8, UR8, UR5, URZ ;  /* 0x0000000508087299 */ /* 0x000fe400080006ff */
[----:B------:R-:W-:-:S04]  /*4520*/  USHF.L.U32 UR4, UR4, UR5, URZ ;  /* 0x0000000504047299 */ /* 0x000fc800080006ff */
[----:B-1----:R-:W-:-:S04]  /*4530*/  LOP3.LUT R0, R0, UR8, RZ, 0xc0, !PT ;  /* 0x0000000800007c12 */ /* 0x002fc8000f8ec0ff */
[----:B------:R-:W-:-:S13]  /*4540*/  ISETP.NE.AND P0, PT, R0, UR8, PT ;  /* 0x0000000800007c0c */ /* 0x000fda000bf05270 */
[----:B------:R-:W-:Y:S05]  /*4550*/  @P0 BRA `(.L_x_92) ;  /* 0x0000000000580947 */ /* 0x000fea0003800000 */
[----:B------:R-:W1:Y:S02]  /*4560*/  LDS R0, [UR6+0x18] ;  /* 0x00001806ff007984 */ /* 0x000e640008000800 */
[----:B-1----:R-:W-:-:S04]  /*4570*/  LOP3.LUT R0, R0, UR4, RZ, 0xc0, !PT ;  /* 0x0000000400007c12 */ /* 0x002fc8000f8ec0ff */
[----:B------:R-:W-:-:S13]  /*4580*/  ISETP.NE.AND P0, PT, R0, UR4, PT ;  /* 0x0000000400007c0c */ /* 0x000fda000bf05270 */
[----:B------:R-:W-:Y:S05]  /*4590*/  @P0 BRA `(.L_x_93) ;  /* 0x00000000003c0947 */ /* 0x000fea0003800000 */
[----:B------:R-:W1:Y:S01]  /*45a0*/  S2R R2, SR_LANEID ;  /* 0x0000000000027919 */ /* 0x000e620000000000 */
[----:B------:R-:W-:Y:S01]  /*45b0*/  ULOP3.LUT UR8, URZ, UR8, URZ, 0x33, !UPT ;  /* 0x00000008ff087292 */ /* 0x000fe2000f8e33ff */
[----:B------:R-:W-:Y:S02]  /*45c0*/  VOTEU.ANY UR7, UPT, PT ;  /* 0x0000000000077886 */ /* 0x000fe400038e0100 */
[----:B------:R-:W-:-:S03]  /*45d0*/  UFLO.U32 UR7, UR7 ;  /* 0x00000007000772bd */ /* 0x000fc600080e0000 */
[----:B------:R-:W-:-:S04]  /*45e0*/  IMAD.U32 R0, RZ, RZ, UR8 ;  /* 0x00000008ff007e24 */ /* 0x000fc8000f8e00ff */
[----:B------:R2:W3:Y:S02]  /*45f0*/  REDUX UR5, R0 ;  /* 0x00000000000573c4 */ /* 0x0004e40000000000 */
[----:B------:R1:W-:Y:S02]  /*4600*/  UTCATOMSWS.AND URZ, UR8 ;  /* 0x0000000800ff79e3 */ /* 0x0003e40008000000 */
[----:B-1----:R-:W-:Y:S02]  /*4610*/  ISETP.EQ.U32.AND P0, PT, R2, UR7, PT ;  /* 0x0000000702007c0c */ /* 0x002fe4000bf02070 */
[----:B--2---:R-:W-:Y:S02]  /*4620*/  LOP3.LUT R0, RZ, UR4, RZ, 0x33, !PT ;  /* 0x00000004ff007c12 */ /* 0x004fe4000f8e33ff */
[----:B---3--:R-:W-:Y:S02]  /*4630*/  MOV R2, UR5 ;  /* 0x0000000500027c02 */ /* 0x008fe40008000f00 */
[----:B------:R-:W1:Y:S07]  /*4640*/  REDUX UR4, R0 ;  /* 0x00000000000473c4 */ /* 0x000e6e0000000000 */
[----:B------:R2:W-:Y:S01]  /*4650*/  @P0 ATOMS.AND RZ, [UR6+0x14], R2 ;  /* 0x00001402ffff098c */ /* 0x0005e2000a800006 */
[----:B-1----:R-:W-:-:S05]  /*4660*/  IMAD.U32 R0, RZ, RZ, UR4 ;  /* 0x00000004ff007e24 */ /* 0x002fca000f8e00ff */
[----:B------:R2:W-:Y:S01]  /*4670*/  @P0 ATOMS.AND RZ, [UR6+0x18], R0 ;  /* 0x00001800ffff098c */ /* 0x0005e2000a800006 */
[----:B------:R-:W-:Y:S05]  /*4680*/  BRA `(.L_x_94) ;  /* 0x0000000000147947 */ /* 0x000fea0003800000 */
.L_x_93:
[----:B------:R-:W-:Y:S02]  /*4690*/  MOV R2, 0x46b0 ;  /* 0x000046b000027802 */ /* 0x000fe40000000f00 */
[----:B---345:R-:W-:Y:S05]  /*46a0*/  CALL.REL.NOINC `($__internal_0_$__cuda_sm10x_tcgen05_guardrail_trap_col_being_dealloced_not_returned_by_alloc) ;  /* 0x0000005800007944 */ /* 0x038fea0003c00000 */
[----:B------:R-:W-:Y:S05]  /*46b0*/  BRA `(.L_x_94) ;  /* 0x0000000000087947 */ /* 0x000fea0003800000 */
.L_x_92:
[----:B------:R-:W-:Y:S02]  /*46c0*/  MOV R2, 0x46e0 ;  /* 0x000046e000027802 */ /* 0x000fe40000000f00 */
[----:B---345:R-:W-:Y:S05]  /*46d0*/  CALL.REL.NOINC `($__internal_2_$__cuda_sm10x_tcgen05_guardrail_trap_unallocated_columns_being_dealloced) ;  /* 0x00000058000c7944 */ /* 0x038fea0003c00000 */
.L_x_94:
[----:B------:R-:W-:Y:S01]  /*46e0*/  NOP ;  /* 0x0000000000007918 */ /* 0x000fe20000000000 */
[----:B----4-:R-:W-:Y:S05]  /*46f0*/  EXIT ;  /* 0x000000000000794d */ /* 0x010fea0003800000 */
.L_x_65:
[----:B------:R-:W-:-:S09]  /*4700*/  UISETP.NE.OR UP5, UPT, UR10, 0x3, UP5 ;  /* 0x000000030a00788c */ /* 0x000fd2000afa5670 */
[----:B------:R-:W-:Y:S05]  /*4710*/  BRA.U UP5, `(.L_x_95) ;  /* 0x0000001105707547 */ /* 0x000fea000b800000 */
[----:B------:R-:W1:Y:S01]  /*4720*/  LDC R0, c[0x0][0xb30] ;  /* 0x0002cc00ff007b82 */ /* 0x000e620000000800 */
[----:B------:R-:W2:Y:S01]  /*4730*/  LDCU.64 UR8, c[0x0][0x888] ;  /* 0x00011100ff0877ac */ /* 0x000ea20008000a00 */
[----:B------:R-:W-:Y:S01]  /*4740*/  IMAD.MOV.U32 R30, RZ, RZ, 0x1 ;  /* 0x00000001ff1e7424 */ /* 0x000fe200078e00ff */
[----:B-----5:R-:W-:Y:S01]  /*4750*/  CS2R R28, SRZ ;  /* 0x00000000001c7805 */ /* 0x020fe2000001ff00 */
[----:B------:R-:W-:Y:S01]  /*4760*/  IMAD.MOV.U32 R26, RZ, RZ, 0x1000 ;  /* 0x00001000ff1a7424 */ /* 0x000fe200078e00ff */
[----:B------:R-:W3:Y:S03]  /*4770*/  LDCU.64 UR4, c[0x0][0x890] ;  /* 0x00011200ff0477ac */ /* 0x000ee60008000a00 */
[----:B------:R-:W4:Y:S01]  /*4780*/  LDC R25, c[0x0][0x370] ;  /* 0x0000dc00ff197b82 */ /* 0x000f220000000800 */
[----:B------:R-:W-:Y:S01]  /*4790*/  UMOV UR7, 0x400 ;  /* 0x0000040000077882 */ /* 0x000fe20000000000 */
[----:B------:R-:W-:-:S02]  /*47a0*/  UPLOP3.LUT UP1, UPT, UPT, UPT, UPT, 0x40, 0x4 ;  /* 0x000000000004789c */ /* 0x000fc40003f2e870 */
[----:B------:R-:W-:-:S04]  /*47b0*/  ULEA UR7, UR37, UR7, 0x18 ;  /* 0x0000000725077291 */ /* 0x000fc8000f8ec0ff */
[----:B------:R-:W4:Y:S01]  /*47c0*/  LDC R3, c[0x0][0xb0c] ;  /* 0x0002c300ff037b82 */ /* 0x000f220000000800 */
[----:B------:R-:W-:Y:S02]  /*47d0*/  UIADD3 UR13, UPT, UPT, UR7, 0xe8, URZ ;  /* 0x000000e8070d7890 */ /* 0x000fe4000fffe0ff */
[----:B--2---:R-:W-:Y:S02]  /*47e0*/  UISETP.NE.U32.AND UP3, UPT, UR8, URZ, UPT ;  /* 0x000000ff0800728c */ /* 0x004fe4000bf65070 */
[----:B------:R-:W-:Y:S02]  /*47f0*/  UIADD3 UR41, UPT, UPT, UR7, 0xd0, URZ ;  /* 0x000000d007297890 */ /* 0x000fe4000fffe0ff */
[----:B---3--:R-:W-:Y:S01]  /*4800*/  UISETP.NE.U32.AND UP4, UPT, UR4, URZ, UPT ;  /* 0x000000ff0400728c */ /* 0x008fe2000bf85070 */
[----:B------:R-:W2:Y:S01]  /*4810*/  LDC R20, c[0x0][0xb20] ;  /* 0x0002c800ff147b82 */ /* 0x000ea20000000800 */
[----:B-1----:R-:W-:Y:S01]  /*4820*/  ISETP.NE.AND P1, PT, R0, 0x1, PT ;  /* 0x000000010000780c */ /* 0x002fe20003f25270 */
[----:B------:R-:W-:-:S02]  /*4830*/  UISETP.NE.AND.EX UP3, UPT, UR9, URZ, UPT, UP3 ;  /* 0x000000ff0900728c */ /* 0x000fc4000bf65330 */
[----:B------:R-:W-:Y:S02]  /*4840*/  UIADD3 UR33, UPT, UPT, UR7, 0xd8, URZ ;  /* 0x000000d807217890 */ /* 0x000fe4000fffe0ff */
[----:B------:R-:W-:Y:S02]  /*4850*/  UIADD3 UR25, UPT, UPT, UR7, 0xe0, URZ ;  /* 0x000000e007197890 */ /* 0x000fe4000fffe0ff */
[----:B------:R-:W1:Y:S01]  /*4860*/  LDC.64 R32, c[0x0][0x348] ;  /* 0x0000d200ff207b82 */ /* 0x000e620000000a00 */
[----:B------:R-:W-:Y:S02]  /*4870*/  UPRMT UR13, UR37, 0x654, UR13 ;  /* 0x00000654250d7896 */ /* 0x000fe4000800000d */
[----:B------:R-:W-:-:S05]  /*4880*/  UISETP.NE.AND.EX UP4, UPT, UR5, URZ, UPT, UP4 ;  /* 0x000000ff0500728c */ /* 0x000fca000bf85340 */
[----:B------:R-:W3:Y:S08]  /*4890*/  LDC.64 R14, c[0x0][0xb10] ;  /* 0x0002c400ff0e7b82 */ /* 0x000ef00000000a00 */
[----:B------:R-:W1:Y:S08]  /*48a0*/  LDC.64 R6, c[0x0][0xb18] ;  /* 0x0002c600ff067b82 */ /* 0x000e700000000a00 */
[----:B------:R-:W1:Y:S08]  /*48b0*/  LDC.64 R4, c[0x0][0xb28] ;  /* 0x0002ca00ff047b82 */ /* 0x000e700000000a00 */
[----:B--2-4-:R-:W1:Y:S02]  /*48c0*/  LDC R21, c[0x0][0x374] ;  /* 0x0000dd00ff157b82 */ /* 0x014e640000000800 */
.L_x_106:
[C---:B------:R-:W-:Y:S02]  /*48d0*/  LEA R0, R29.reuse, UR7, 0x3 ;  /* 0x000000071d007c11 */ /* 0x040fe4000f8e18ff */
[----:B------:R-:W-:Y:S02]  /*48e0*/  SHF.L.U32 R2, R28, 0x1f, RZ ;  /* 0x0000001f1c027819 */ /* 0x000fe400000006ff */
[----:B------:R-:W-:Y:S02]  /*48f0*/  LEA R16, R29, UR7, 0x4 ;  /* 0x000000071d107c11 */ /* 0x000fe4000f8e20ff */
[----:B--2---:R-:W2:Y:S02]  /*4900*/  SYNCS.PHASECHK.TRANS64.TRYWAIT P0, [R0+URZ+0x120], R2 ;  /* 0x00012002000075a7 */ /* 0x004ea400080011ff */
[----:B--2---:R-:W-:Y:S05]  /*4910*/  @!P0 BRA `(.L_x_96) ;  /* 0x0000005000548947 */ /* 0x004fea0003800000 */
.L_x_240:
[----:B------:R-:W-:Y:S01]  /*4920*/  ISETP.GE.AND P0, PT, R22, 0x1, PT ;  /* 0x000000011600780c */ /* 0x000fe20003f06270 */
[----:B------:R-:W4:Y:S01]  /*4930*/  LDS.128 R16, [R16+0x1b0] ;  /* 0x0001b00010107984 */ /* 0x000f220000000c00 */
[----:B--2---:R-:W-:Y:S01]  /*4940*/  VIADD R0, R0, 0x130 ;  /* 0x0000013000007836 */ /* 0x004fe20000000000 */
[----:B------:R-:W-:Y:S01]  /*4950*/  @!PT LDS RZ, [RZ] ;  /* 0x00000000fffff984 */ /* 0x000fe20000000800 */
[----:B------:R-:W-:Y:S01]  /*4960*/  @!PT LDS RZ, [RZ] ;  /* 0x00000000fffff984 */ /* 0x000fe20000000800 */
[----:B------:R-:W-:Y:S01]  /*4970*/  @!PT LDS RZ, [RZ] ;  /* 0x00000000fffff984 */ /* 0x000fe20000000800 */
[----:B------:R-:W-:Y:S01]  /*4980*/  @!PT LDS RZ, [RZ] ;  /* 0x00000000fffff984 */ /* 0x000fe20000000800 */
[----:B------:R2:W-:Y:S06]  /*4990*/  MEMBAR.ALL.CTA ;  /* 0x0000000000007992 */ /* 0x0005ec0000008000 */
[----:B--2---:R-:W2:Y:S01]  /*49a0*/  FENCE.VIEW.ASYNC.S ;  /* 0x00000000000073c6 */ /* 0x004ea20000000000 */
[----:B------:R-:W-:Y:S04]  /*49b0*/  PRMT R0, RZ, 0x654, R0 ;  /* 0x00000654ff007816 */ /* 0x000fe80000000000 */
[----:B--2---:R2:W-:Y:S01]  /*49c0*/  SYNCS.ARRIVE.TRANS64.RED.A1T0 RZ, [R0+URZ], RZ ;  /* 0x000000ff00ff79a7 */ /* 0x0045e200081004ff */
[----:B----4-:R-:W-:Y:S11]  /*49d0*/  LOP3.LUT P3, RZ, R18, 0x1, RZ, 0xc0, !PT ;  /* 0x0000000112ff7812 */ /* 0x010ff6000786c0ff */
[----:B------:R-:W-:Y:S02]  /*49e0*/  @!UPT UIADD3 URZ, UPT, UPT, URZ, URZ, URZ ;  /* 0x000000fffffff290 */ /* 0x000fe4000fffe0ff */
[----:B------:R-:W-:Y:S02]  /*49f0*/  @P3 MOV R11, R16 ;  /* 0x00000010000b3202 */ /* 0x000fe40000000f00 */
[----:B------:R-:W-:Y:S01]  /*4a00*/  @P3 LOP3.LUT R10, R17, 0xffff, RZ, 0xc0, !PT ;  /* 0x0000ffff110a3812 */ /* 0x000fe200078ec0ff */
[----:B--2---:R-:W-:Y:S06]  /*4a10*/  @!P0 BRA `(.L_x_97) ;  /* 0x0000000000a48947 */ /* 0x004fec0003800000 */
[-C--:B-1----:R-:W-:Y:S01]  /*4a20*/  IMAD.HI.U32 R0, R21, R7.reuse, RZ ;  /* 0x0000000715007227 */ /* 0x082fe200078e00ff */
[----:B------:R-:W-:Y:S02]  /*4a30*/  ISETP.NE.AND P0, PT, R6, 0x1, PT ;  /* 0x000000010600780c */ /* 0x000fe40003f05270 */
[----:B------:R-:W-:Y:S01]  /*4a40*/  ISETP.NE.AND P2, PT, R22, 0x1, PT ;  /* 0x000000011600780c */ /* 0x000fe20003f45270 */
[----:B---3--:R-:W-:Y:S01]  /*4a50*/  IMAD.HI.U32 R9, R25, R14, RZ ;  /* 0x0000000e19097227 */ /* 0x008fe200078e00ff */
[----:B------:R-:W-:Y:S02]  /*4a60*/  SHF.R.U32.HI R0, RZ, R20, R0 ;  /* 0x00000014ff007219 */ /* 0x000fe40000011600 */
[----:B------:R-:W-:Y:S01]  /*4a70*/  ISETP.NE.AND P4, PT, R3, 0x1, PT ;  /* 0x000000010300780c */ /* 0x000fe20003f85270 */
[----:B------:R-:W-:Y:S01]  /*4a80*/  IMAD.HI.U32 R13, R10, R7, RZ ;  /* 0x000000070a0d7227 */ /* 0x000fe200078e00ff */
[----:B------:R-:W-:Y:S02]  /*4a90*/  SHF.R.U32.HI R9, RZ, R15, R9 ;  /* 0x0000000fff097219 */ /* 0x000fe40000011609 */
[----:B------:R-:W-:Y:S01]  /*4aa0*/  SEL R0, R21, R0, !P0 ;  /* 0x0000000015007207 */ /* 0x000fe20004000000 */
[----:B------:R-:W-:Y:S01]  /*4ab0*/  IMAD.HI.U32 R12, R11, R14, RZ ;  /* 0x0000000e0b0c7227 */ /* 0x000fe200078e00ff */
[----:B------:R-:W-:Y:S03]  /*4ac0*/  SEL R9, R25, R9, !P4 ;  /* 0x0000000919097207 */ /* 0x000fe60006000000 */
[-C--:B------:R-:W-:Y:S01]  /*4ad0*/  IMAD.HI.U32 R8, R0, R4.reuse, RZ ;  /* 0x0000000400087227 */ /* 0x080fe200078e00ff */
[----:B------:R-:W-:Y:S03]  /*4ae0*/  SHF.R.U32.HI R12, RZ, R15, R12 ;  /* 0x0000000fff0c7219 */ /* 0x000fe6000001160c */
[----:B------:R-:W-:Y:S01]  /*4af0*/  IMAD.HI.U32 R2, R9, R4, RZ ;  /* 0x0000000409027227 */ /* 0x000fe200078e00ff */
[-C--:B------:R-:W-:Y:S02]  /*4b00*/  @P2 SHF.R.U32.HI R0, RZ, R5.reuse, R8 ;  /* 0x00000005ff002219 */ /* 0x080fe40000011608 */
[----:B------:R-:W-:Y:S02]  /*4b10*/  SHF.R.U32.HI R8, RZ, R20, R13 ;  /* 0x00000014ff087219 */ /* 0x000fe4000001160d */
[----:B------:R-:W-:Y:S01]  /*4b20*/  @P2 SHF.R.U32.HI R9, RZ, R5, R2 ;  /* 0x00000005ff092219 */ /* 0x000fe20000011602 */
[----:B------:R-:W-:Y:S01]  /*4b30*/  IMAD R0, R22, R0, RZ ;  /* 0x0000000016007224 */ /* 0x000fe200078e02ff */
[----:B------:R-:W-:Y:S02]  /*4b40*/  SEL R8, R10, R8, !P0 ;  /* 0x000000080a087207 */ /* 0x000fe40004000000 */
[----:B------:R-:W-:Y:S01]  /*4b50*/  SEL R2, R11, R12, !P4 ;  /* 0x0000000c0b027207 */ /* 0x000fe20006000000 */
[----:B------:R-:W-:Y:S01]  /*4b60*/  IMAD R12, R22, R9, RZ ;  /* 0x00000009160c7224 */ /* 0x000fe200078e02ff */
[C---:B------:R-:W-:Y:S01]  /*4b70*/  ISETP.GE.AND P0, PT, R8.reuse, R0, PT ;  /* 0x000000000800720c */ /* 0x040fe20003f06270 */
[----:B------:R-:W-:Y:S03]  /*4b80*/  IMAD.HI.U32 R0, R8, R4, RZ ;  /* 0x0000000408007227 */ /* 0x000fe600078e00ff */
[----:B------:R-:W-:Y:S02]  /*4b90*/  ISETP.GE.OR P0, PT, R2, R12, P0 ;  /* 0x0000000c0200720c */ /* 0x000fe40000706670 */
[-C--:B------:R-:W-:Y:S04]  /*4ba0*/  SHF.R.U32.HI R0, RZ, R5.reuse, R0 ;  /* 0x00000005ff007219 */ /* 0x080fe80000011600 */
[----:B------:R-:W-:Y:S05]  /*4bb0*/  SEL R13, R8, R0, !P2 ;  /* 0x00000000080d7207 */ /* 0x000fea0005000000 */
[----:B------:R-:W-:Y:S02]  /*4bc0*/  IMAD.MOV R12, RZ, RZ, -R13 ;  /* 0x000000ffff0c7224 */ /* 0x000fe400078e0a0d */
[----:B------:R-:W-:Y:S04]  /*4bd0*/  @!P0 IMAD.HI.U32 R0, R2, R4, RZ ;  /* 0x0000000402008227 */ /* 0x000fe800078e00ff */
[----:B------:R-:W-:Y:S01]  /*4be0*/  IMAD R12, R22, R12, R8 ;  /* 0x0000000c160c7224 */ /* 0x000fe200078e0208 */
[----:B------:R-:W-:Y:S04]  /*4bf0*/  @!P0 SHF.R.U32.HI R0, RZ, R5, R0 ;  /* 0x00000005ff008219 */ /* 0x000fe80000011600 */
[----:B------:R-:W-:Y:S04]  /*4c00*/  @!P0 SEL R0, R2, R0, !P2 ;  /* 0x0000000002008207 */ /* 0x000fe80005000000 */
[----:B------:R-:W-:Y:S01]  /*4c10*/  @!P0 IADD3 R13, PT, PT, R13, -R0, RZ ;  /* 0x800000000d0d8210 */ /* 0x000fe20007ffe0ff */
[----:B------:R-:W-:Y:S01]  /*4c20*/  @!P0 IMAD R0, R9, R12, R0 ;  /* 0x0000000c09008224 */ /* 0x000fe200078e0200 */
[----:B------:R-:W-:Y:S01]  /*4c30*/  IADD3 R9, PT, PT, -R8, RZ, RZ ;  /* 0x000000ff08097210 */ /* 0x000fe20007ffe1ff */
[--C-:B------:R-:W-:Y:S02]  /*4c40*/  IMAD.MOV R12, RZ, RZ, -R2.reuse ;  /* 0x000000ffff0c7224 */ /* 0x100fe400078e0a02 */
[----:B------:R-:W-:Y:S02]  /*4c50*/  @!P0 IMAD R8, R13, R22, R2 ;  /* 0x000000160d088224 */ /* 0x000fe400078e0202 */
[----:B------:R-:W-:Y:S02]  /*4c60*/  @!P0 IMAD.MOV.U32 R2, RZ, RZ, R0 ;  /* 0x000000ffff028224 */ /* 0x000fe400078e0000 */
[----:B------:R-:W-:Y:S02]  /*4c70*/  IMAD R11, R3, R12, R11 ;  /* 0x0000000c030b7224 */ /* 0x000fe400078e020b */
[----:B------:R-:W-:Y:S02]  /*4c80*/  IMAD R10, R6, R9, R10 ;  /* 0x00000009060a7224 */ /* 0x000fe400078e020a */
[----:B------:R-:W-:Y:S02]  /*4c90*/  IMAD R11, R2, R3, R11 ;  /* 0x00000003020b7224 */ /* 0x000fe400078e020b */
[----:B------:R-:W-:Y:S02]  /*4ca0*/  IMAD R10, R8, R6, R10 ;  /* 0x00000006080a7224 */ /* 0x000fe400078e020a */
.L_x_97:
[----:B------:R-:W-:Y:S05]  /*4cb0*/  BRA.U UP1, `(.L_x_98) ;  /* 0x0000000101107547 */ /* 0x000fea000b800000 */
[----:B------:R-:W-:Y:S04]  /*4cc0*/  MOV R2, UR6 ;  /* 0x0000000600027c02 */ /* 0x000fe80008000f00 */
[----:B------:R-:W-:Y:S04]  /*4cd0*/  SHF.L.U32 R2, R2, 0x1f, RZ ;  /* 0x0000001f02027819 */ /* 0x000fe800000006ff */
[----:B------:R-:W2:Y:S02]  /*4ce0*/  SYNCS.PHASECHK.TRANS64.TRYWAIT P0, [UR7+0x118], R2 ;  /* 0x00011802ff0075a7 */ /* 0x000ea40008001107 */
[----:B--2---:R-:W-:Y:S05]  /*4cf0*/  @!P0 BRA `(.L_x_99) ;  /* 0x0000004c00708947 */ /* 0x004fea0003800000 */
.L_x_98:
[----:B------:R-:W-:Y:S02]  /*4d00*/  R2UR UR42, R23 ;  /* 0x00000000172a72ca */ /* 0x000fe400000e0000 */
[----:B------:R-:W-:Y:S02]  /*4d10*/  R2UR UR43, R24 ;  /* 0x00000000182b72ca */ /* 0x000fe400000e0000 */
[----:B------:R-:W-:Y:S02]  /*4d20*/  ISETP.NE.U32.AND P2, PT, RZ, UR4, PT ;  /* 0x00000004ff007c0c */ /* 0x000fe4000bf45070 */
[----:B------:R-:W-:Y:S02]  /*4d30*/  SHF.L.U32 R23, R30, 0x1f, RZ ;  /* 0x0000001f1e177819 */ /* 0x000fe400000006ff */
[----:B------:R-:W-:Y:S05]  /*4d40*/  ISETP.NE.AND.EX P2, PT, RZ, UR5, PT, P2 ;  /* 0x00000005ff007c0c */ /* 0x000fea000bf45320 */
[----:B------:R-:W-:Y:S02]  /*4d50*/  USHF.L.U32 UR42, UR42, 0x7, URZ ;  /* 0x000000072a2a7899 */ /* 0x000fe400080006ff */
[----:B------:R-:W-:Y:S01]  /*4d60*/  USHF.L.U32 UR43, UR43, 0x6, URZ ;  /* 0x000000062b2b7899 */ /* 0x000fe200080006ff */
[----:B------:R-:W-:Y:S11]  /*4d70*/  BRA.U !UP4, `(.L_x_100) ;  /* 0x000000010c347547 */ /* 0x000ff6000b800000 */
[----:B------:R-:W-:Y:S01]  /*4d80*/  UPLOP3.LUT UP0, UPT, UPT, UPT, UP3, 0x80, 0x8 ;  /* 0x000000000008789c */ /* 0x000fe20003f0f030 */
[----:B--2---:R-:W-:Y:S02]  /*4d90*/  HFMA2 R0, -RZ, RZ, 0, 5.9604644775390625e-08 ;  /* 0x00000001ff007431 */ /* 0x004fe400000001ff */
[----:B------:R-:W-:Y:S03]  /*4da0*/  IMAD.MOV.U32 R57, RZ, RZ, 0x1 ;  /* 0x00000001ff397424 */ /* 0x000fe600078e00ff */
[----:B------:R-:W-:Y:S05]  /*4db0*/  PLOP3.LUT P0, PT, PT, PT, UP0, 0x80, 0x8 ;  /* 0x000000000008781c */ /* 0x000fea0003f0f008 */
[----:B------:R-:W2:Y:S01]  /*4dc0*/  @UP0 LDCU.64 UR10, c[0x0][0x888] ;  /* 0x00011100ff0a07ac */ /* 0x000ea20008000a00 */
[----:B------:R-:W-:Y:S07]  /*4dd0*/  @UP0 UIMAD UR8, UR36, UR4, URZ ;  /* 0x00000004240802a4 */ /* 0x000fee000f8e02ff */
[----:B------:R-:W-:Y:S01]  /*4de0*/  @!P0 PRMT R57, R0, 0x7610, R57 ;  /* 0x0000761000398816 */ /* 0x000fe20000000039 */
[----:B--2---:R-:W-:Y:S03]  /*4df0*/  @UP0 UIMAD.WIDE UR10, UR8, 0x4, UR10 ;  /* 0x00000004080a08a5 */ /* 0x004fe6000f8e020a */
[----:B------:R-:W2:Y:S03]  /*4e00*/  @!UP0 LDCU UR8, c[0x0][0x880] ;  /* 0x00011000ff0887ac */ /* 0x000ea60008000800 */
[----:B------:R-:W-:Y:S01]  /*4e10*/  IMAD.U32 R36, RZ, RZ, UR10 ;  /* 0x0000000aff247e24 */ /* 0x000fe2000f8e00ff */
[----:B------:R-:W-:Y:S05]  /*4e20*/  MOV R37, UR11 ;  /* 0x0000000b00257c02 */ /* 0x000fea0008000f00 */
[----:B------:R4:W5:Y:S02]  /*4e30*/  @P0 LDG.E R36, desc[UR38][R36.64] ;  /* 0x0000002624240981 */ /* 0x000964000c1e1900 */
[----:B--2-4-:R-:W-:Y:S07]  /*4e40*/  @!P0 IMAD.U32 R36, RZ, RZ, UR8 ;  /* 0x00000008ff248e24 */ /* 0x014fee000f8e00ff */
.L_x_100:
[----:B-----5:R-:W-:Y:S01]  /*4e50*/  @!P2 FSETP.EQ.AND P0, PT, R36, RZ, PT ;  /* 0x000000ff2400a20b */ /* 0x020fe20003f02000 */
[----:B------:R-:W-:Y:S01]  /*4e60*/  @!UPT UIADD3 URZ, UPT, UPT, URZ, URZ, URZ ;  /* 0x000000fffffff290 */ /* 0x000fe2000fffe0ff */
[----:B------:R-:W-:Y:S11]  /*4e70*/  @!P2 BRA `(.L_x_101) ;  /* 0x000000000014a947 */ /* 0x000ff60003800000 */
[----:B------:R-:W-:Y:S02]  /*4e80*/  LOP3.LUT P2, RZ, R57, 0xff, RZ, 0xc0, !PT ;  /* 0x000000ff39ff7812 */ /* 0x000fe4000784c0ff */
[----:B------:R-:W-:Y:S04]  /*4e90*/  PLOP3.LUT P0, PT, PT, PT, UP0, 0x80, 0x8 ;  /* 0x000000000008781c */ /* 0x000fe80003f0f008 */
[----:B------:R-:W-:Y:S07]  /*4ea0*/  PLOP3.LUT P0, PT, P0, PT, PT, 0x8, 0x80 ;  /* 0x000000000080781c */ /* 0x000fee000070e170 */
[----:B------:R-:W-:Y:S11]  /*4eb0*/  @P2 FSETP.EQ.AND P0, PT, R36, RZ, PT ;  /* 0x000000ff2400220b */ /* 0x000ff60003f02000 */
[----:B------:R-:W-:Y:S02]  /*4ec0*/  @!UPT UIADD3 URZ, UPT, UPT, URZ, URZ, URZ ;  /* 0x000000fffffff290 */ /* 0x000fe4000fffe0ff */
.L_x_101:
[----:B------:R-:W4:Y:S01]  /*4ed0*/  SYNCS.PHASECHK.TRANS64.TRYWAIT P2, [UR7+0xf0], R23 ;  /* 0x0000f017ff0075a7 */ /* 0x000f220008041107 */
[----:B------:R-:W-:Y:S04]  /*4ee0*/  ELECT P4, URZ, PT ;  /* 0x0000000000ff782f */ /* 0x000fe80003880000 */
[----:B------:R-:W-:Y:S11]  /*4ef0*/  PLOP3.LUT P4, PT, P0, P4, PT, 0xf2, 0x2f ;  /* 0x00000000002f781c */ /* 0x000ff60000789e72 */
[----:B------:R-:W-:Y:S02]  /*4f00*/  @!UPT UIADD3 URZ, UPT, UPT, URZ, URZ, URZ ;  /* 0x000000fffffff290 */ /* 0x000fe4000fffe0ff */
[----:B-1----:R-:W-:Y:S05]  /*4f10*/  @!P4 IADD3 R8, P0, PT, R32, 0x580, RZ ;  /* 0x000005802008c810 */ /* 0x002fea0007f1e0ff */
[----:B--2---:R-:W-:Y:S01]  /*4f20*/  @!P4 IMAD.X R2, RZ, RZ, R33, P0 ;  /* 0x000000ffff02c224 */ /* 0x004fe200000e0621 */
[----:B----4-:R-:W-:Y:S07]  /*4f30*/  @!P2 BRA `(.L_x_102) ;  /* 0x0000004800f8a947 */ /* 0x010fee0003800000 */
.L_x_243:
[----:B------:R-:W-:Y:S01]  /*4f40*/  @!P4 R2UR UR9, R8 ;  /* 0x000000000809c2ca */ /* 0x000fe200000e0000 */
[----:B------:R-:W-:Y:S01]  /*4f50*/  VOTEU.ALL UP1, P4 ;  /* 0x0000000000ff7886 */ /* 0x000fe20002020000 */
[----:B------:R-:W-:Y:S01]  /*4f60*/  @!P4 R2UR UR8, R2 ;  /* 0x000000000208c2ca */ /* 0x000fe200000e0000 */
[----:B------:R-:W-:Y:S01]  /*4f70*/  VOTEU.ALL UP2, P4 ;  /* 0x0000000000ff7886 */ /* 0x000fe20002040000 */
[----:B------:R-:W-:Y:S01]  /*4f80*/  UMOV UR16, 0x0 ;  /* 0x0000000000107882 */ /* 0x000fe20000000000 */
[----:B------:R-:W-:Y:S01]  /*4f90*/  UMOV UR17, 0x10000000 ;  /* 0x1000000000117882 */ /* 0x000fe20000000000 */
[----:B------:R-:W-:Y:S01]  /*4fa0*/  @!UP1 UIADD3 UR40, UPT, UPT, UR7, 0x200, URZ ;  /* 0x0000020007289890 */ /* 0x000fe2000fffe0ff */
[----:B-1----:R-:W-:Y:S01]  /*4fb0*/  @!P4 IMAD.MOV.U32 R0, RZ, RZ, 0x1000 ;  /* 0x00001000ff00c424 */ /* 0x002fe200078e00ff */
[----:B------:R-:W-:Y:S01]  /*4fc0*/  UMOV UR44, UR36 ;  /* 0x00000024002c7c82 */ /* 0x000fe20008000000 */
[----:B------:R-:W-:Y:S01]  /*4fd0*/  @!UP1 UIADD3 UR10, UPT, UPT, UR42, 0x40, URZ ;  /* 0x000000402a0a9890 */ /* 0x000fe2000fffe0ff */
[----:B------:R-:W-:Y:S01]  /*4fe0*/  UMOV UR11, UR43 ;  /* 0x0000002b000b7c82 */ /* 0x000fe20008000000 */
[----:B------:R-:W-:Y:S02]  /*4ff0*/  UMOV UR12, UR36 ;  /* 0x00000024000c7c82 */ /* 0x000fe40008000000 */
[----:B------:R-:W-:Y:S01]  /*5000*/  IMAD.U32 R8, RZ, RZ, UR9 ;  /* 0x00000009ff087e24 */ /* 0x000fe2000f8e00ff */
[----:B------:R-:W-:Y:S01]  /*5010*/  UMOV UR9, UR41 ;  /* 0x0000002900097c82 */ /* 0x000fe20008000000 */
[----:B------:R-:W-:Y:S01]  /*5020*/  IMAD.U32 R9, RZ, RZ, UR8 ;  /* 0x00000008ff097e24 */ /* 0x000fe2000f8e00ff */
[----:B------:R-:W-:Y:S02]  /*5030*/  @!UP1 UIADD3 UR8, UPT, UPT, UR7, 0xa00, URZ ;  /* 0x00000a0007089890 */ /* 0x000fe4000fffe0ff */
[----:B------:R-:W-:Y:S01]  /*5040*/  @!P4 R2UR UR18, R8 ;  /* 0x000000000812c2ca */ /* 0x000fe200000e0000 */
[----:B------:R-:W-:Y:S01]  /*5050*/  VOTEU.ALL UP1, P4 ;  /* 0x0000000000ff7886 */ /* 0x000fe20002020000 */
[----:B------:R-:W-:Y:S01]  /*5060*/  @!P4 R2UR UR19, R9 ;  /* 0x000000000913c2ca */ /* 0x000fe200000e0000 */
[----:B------:R-:W-:Y:S01]  /*5070*/  UPRMT UR14, UR37, 0x654, UR41 ;  /* 0x00000654250e7896 */ /* 0x000fe20008000029 */
[----:B------:R-:W-:Y:S05]  /*5080*/  @!P4 IADD3 R8, P0, PT, R32, 0x580, RZ ;  /* 0x000005802008c810 */ /* 0x000fea0007f1e0ff */
[----:B------:R-:W-:Y:S06]  /*5090*/  @!P4 IMAD.X R2, RZ, RZ, R33, P0 ;  /* 0x000000ffff02c224 */ /* 0x000fec00000e0621 */
[----:B------:R1:W-:Y:S01]  /*50a0*/  @!UP2 UTMALDG.3D [UR40], [UR18], desc[UR16] ;  /* 0x000010281200a5b4 */ /* 0x0003e20008011000 */
[----:B------:R1:W-:Y:S01]  /*50b0*/  @!UP1 UTMALDG.3D [UR8], [UR18], desc[UR16] ;  /* 0x00001008120095b4 */ /* 0x0003e20008011000 */
[----:B------:R1:W-:Y:S01]  /*50c0*/  @!P4 SYNCS.ARRIVE.TRANS64.RED.A0TR RZ, [UR7+0xd0], R0 ;  /* 0x0000d000ffffc9a7 */ /* 0x0003e20008300407 */
[----:B------:R-:W-:Y:S01]  /*50d0*/  SYNCS.ARRIVE.TRANS64.RED.A1T0 RZ, [UR14], RZ ;  /* 0x000000ffffff79a7 */ /* 0x000fe2000810040e */
[----:B------:R-:W2:Y:S02]  /*50e0*/  SYNCS.PHASECHK.TRANS64.TRYWAIT P2, [UR7+0xf8], R23 ;  /* 0x0000f817ff0075a7 */ /* 0x000ea40008041107 */
[----:B-12---:R-:W-:Y:S05]  /*50f0*/  @!P2 BRA `(.L_x_103) ;  /* 0x0000004800a0a947 */ /* 0x006fea0003800000 */
.L_x_245:
        /* <DEDUP_REMOVED lines=8> */
[----:B------:R-:W-:Y:S01]  /*5180*/  @!UP1 UIADD3 UR32, UPT, UPT, UR7, 0x1200, URZ ;  /* 0x0000120007209890 */ /* 0x000fe2000fffe0ff */
[----:B------:R-:W-:Y:S01]  /*5190*/  UMOV UR35, UR43 ;  /* 0x0000002b00237c82 */ /* 0x000fe20008000000 */
[----:B------:R-:W-:Y:S03]  /*51a0*/  @!UP1 UIADD3 UR10, UPT, UPT, UR42, 0x50, URZ ;  /* 0x000000502a0a9890 */ /* 0x000fe6000fffe0ff */
[----:B------:R-:W-:Y:S01]  /*51b0*/  IMAD.U32 R8, RZ, RZ, UR9 ;  /* 0x00000009ff087e24 */ /* 0x000fe2000f8e00ff */
[----:B------:R-:W-:Y:S01]  /*51c0*/  UMOV UR9, UR33 ;  /* 0x0000002100097c82 */ /* 0x000fe20008000000 */
[----:B------:R-:W-:Y:S01]  /*51d0*/  IMAD.U32 R9, RZ, RZ, UR8 ;  /* 0x00000008ff097e24 */ /* 0x000fe2000f8e00ff */
[----:B------:R-:W-:Y:S02]  /*51e0*/  @!UP1 UIADD3 UR8, UPT, UPT, UR7, 0x1a00, URZ ;  /* 0x00001a0007089890 */ /* 0x000fe4000fffe0ff */
[----:B------:R-:W-:Y:S01]  /*51f0*/  @!P4 R2UR UR18, R8 ;  /* 0x000000000812c2ca */ /* 0x000fe200000e0000 */
[----:B------:R-:W-:Y:S01]  /*5200*/  VOTEU.ALL UP1, P4 ;  /* 0x0000000000ff7886 */ /* 0x000fe20002020000 */
[----:B------:R-:W-:Y:S01]  /*5210*/  @!P4 R2UR UR19, R9 ;  /* 0x000000000913c2ca */ /* 0x000fe200000e0000 */
[----:B------:R-:W-:Y:S01]  /*5220*/  UMOV UR11, UR43 ;  /* 0x0000002b000b7c82 */ /* 0x000fe20008000000 */
[----:B------:R-:W-:Y:S01]  /*5230*/  UMOV UR12, UR36 ;  /* 0x00000024000c7c82 */ /* 0x000fe20008000000 */
[----:B------:R-:W-:Y:S01]  /*5240*/  UPRMT UR14, UR37, 0x654, UR33 ;  /* 0x00000654250e7896 */ /* 0x000fe20008000021 */
[----:B------:R-:W-:Y:S05]  /*5250*/  @!P4 IADD3 R8, P0, PT, R32, 0x580, RZ ;  /* 0x000005802008c810 */ /* 0x000fea0007f1e0ff */
[----:B------:R-:W-:Y:S04]  /*5260*/  @!P4 IMAD.X R2, RZ, RZ, R33, P0 ;  /* 0x000000ffff02c224 */ /* 0x000fe800000e0621 */
[----:B------:R1:W-:Y:S01]  /*5270*/  @!UP2 UTMALDG.3D [UR32], [UR18], desc[UR16] ;  /* 0x000010201200a5b4 */ /* 0x0003e20008011000 */
[----:B------:R1:W-:Y:S01]  /*5280*/  @!UP1 UTMALDG.3D [UR8], [UR18], desc[UR16] ;  /* 0x00001008120095b4 */ /* 0x0003e20008011000 */
[----:B------:R1:W-:Y:S01]  /*5290*/  @!P4 SYNCS.ARRIVE.TRANS64.RED.A0TR RZ, [UR7+0xd8], R0 ;  /* 0x0000d800ffffc9a7 */ /* 0x0003e20008300407 */
[----:B------:R-:W-:Y:S01]  /*52a0*/  SYNCS.ARRIVE.TRANS64.RED.A1T0 RZ, [UR14], RZ ;  /* 0x000000ffffff79a7 */ /* 0x000fe2000810040e */
[----:B------:R-:W2:Y:S02]  /*52b0*/  SYNCS.PHASECHK.TRANS64.TRYWAIT P2, [UR7+0x100], R23 ;  /* 0x00010017ff0075a7 */ /* 0x000ea40008041107 */
[----:B-12---:R-:W-:Y:S05]  /*52c0*/  @!P2 BRA `(.L_x_104) ;  /* 0x000000480044a947 */ /* 0x006fea0003800000 */
.L_x_247:
[----:B------:R-:W2:Y:S01]  /*52d0*/  LDC.64 R12, c[0x0][0xb18] ;  /* 0x0002c600ff0c7b82 */ /* 0x000ea20000000a00 */
[----:B------:R-:W-:Y:S01]  /*52e0*/  @!P4 R2UR UR8, R2 ;  /* 0x000000000208c2ca */ /* 0x000fe200000e0000 */
[----:B------:R-:W-:Y:S01]  /*52f0*/  VOTEU.ALL UP1, P4 ;  /* 0x0000000000ff7886 */ /* 0x000fe20002020000 */
[----:B------:R-:W-:Y:S01]  /*5300*/  @!P4 R2UR UR9, R8 ;  /* 0x000000000809c2ca */ /* 0x000fe200000e0000 */
[----:B------:R-:W-:Y:S01]  /*5310*/  VOTEU.ALL UP2, P4 ;  /* 0x0000000000ff7886 */ /* 0x000fe20002040000 */
[----:B------:R-:W-:Y:S03]  /*5320*/  UMOV UR16, 0x0 ;  /* 0x0000000000107882 */ /* 0x000fe60000000000 */
[----:B------:R-:W4:Y:S01]  /*5330*/  @!P1 LDC R2, c[0x0][0xb0c] ;  /* 0x0002c300ff029b82 */ /* 0x000f220000000800 */
[----:B------:R-:W-:Y:S01]  /*5340*/  @!UP1 UIADD3 UR26, UPT, UPT, UR42, 0x20, URZ ;  /* 0x000000202a1a9890 */ /* 0x000fe2000fffe0ff */
[----:B-1----:R-:W-:Y:S01]  /*5350*/  @!P4 IMAD.MOV.U32 R0, RZ, RZ, 0x1000 ;  /* 0x00001000ff00c424 */ /* 0x002fe200078e00ff */
[----:B------:R-:W-:Y:S01]  /*5360*/  @!UP1 UIADD3 UR24, UPT, UPT, UR7, 0x2200, URZ ;  /* 0x0000220007189890 */ /* 0x000fe2000fffe0ff */
[----:B------:R-:W-:Y:S01]  /*5370*/  @P3 SHF.R.U32.HI R27, RZ, 0x10, R17 ;  /* 0x00000010ff1b3819 */ /* 0x000fe20000011611 */
[----:B------:R-:W-:Y:S01]  /*5380*/  UMOV UR17, 0x10000000 ;  /* 0x1000000000117882 */ /* 0x000fe20000000000 */
[----:B------:R-:W-:Y:S01]  /*5390*/  UMOV UR27, UR43 ;  /* 0x0000002b001b7c82 */ /* 0x000fe20008000000 */
[----:B------:R-:W-:Y:S01]  /*53a0*/  UMOV UR28, UR36 ;  /* 0x00000024001c7c82 */ /* 0x000fe20008000000 */
[----:B------:R-:W-:Y:S01]  /*53b0*/  IMAD.U32 R9, RZ, RZ, UR8 ;  /* 0x00000008ff097e24 */ /* 0x000fe2000f8e00ff */
[----:B------:R-:W-:Y:S01]  /*53c0*/  @!UP1 UIADD3 UR10, UPT, UPT, UR42, 0x60, URZ ;  /* 0x000000602a0a9890 */ /* 0x000fe2000fffe0ff */
[----:B------:R-:W-:Y:S01]  /*53d0*/  IMAD.U32 R8, RZ, RZ, UR9 ;  /* 0x00000009ff087e24 */ /* 0x000fe2000f8e00ff */
[----:B------:R-:W-:Y:S01]  /*53e0*/  @!UP1 UIADD3 UR8, UPT, UPT, UR7, 0x2a00, URZ ;  /* 0x00002a0007089890 */ /* 0x000fe2000fffe0ff */
[----:B------:R-:W-:Y:S01]  /*53f0*/  VIADD R29, R29, 0x1 ;  /* 0x000000011d1d7836 */ /* 0x000fe20000000000 */
[----:B------:R-:W-:Y:S01]  /*5400*/  @!P4 R2UR UR19, R9 ;  /* 0x000000000913c2ca */ /* 0x000fe200000e0000 */
[----:B------:R-:W-:Y:S01]  /*5410*/  VOTEU.ALL UP1, P4 ;  /* 0x0000000000ff7886 */ /* 0x000fe20002020000 */
[----:B------:R-:W-:Y:S01]  /*5420*/  @!P4 R2UR UR18, R8 ;  /* 0x000000000812c2ca */ /* 0x000fe200000e0000 */
[----:B------:R-:W-:Y:S01]  /*5430*/  UMOV UR9, UR25 ;  /* 0x0000001900097c82 */ /* 0x000fe20008000000 */
[----:B------:R-:W1:Y:S01]  /*5440*/  LDC.64 R8, c[0x0][0xb10] ;  /* 0x0002c400ff087b82 */ /* 0x000e620000000a00 */
[----:B------:R-:W-:Y:S01]  /*5450*/  UMOV UR11, UR43 ;  /* 0x0000002b000b7c82 */ /* 0x000fe20008000000 */
[----:B------:R-:W-:Y:S01]  /*5460*/  UMOV UR12, UR36 ;  /* 0x00000024000c7c82 */ /* 0x000fe20008000000 */
[----:B------:R-:W-:Y:S08]  /*5470*/  UPRMT UR14, UR37, 0x654, UR25 ;  /* 0x00000654250e7896 */ /* 0x000ff00008000019 */
[----:B------:R1:W-:Y:S01]  /*5480*/  @!UP2 UTMALDG.3D [UR24], [UR18], desc[UR16] ;  /* 0x000010181200a5b4 */ /* 0x0003e20008011000 */
[----:B------:R1:W-:Y:S01]  /*5490*/  @!UP1 UTMALDG.3D [UR8], [UR18], desc[UR16] ;  /* 0x00001008120095b4 */ /* 0x0003e20008011000 */
[----:B------:R5:W-:Y:S01]  /*54a0*/  @!P4 SYNCS.ARRIVE.TRANS64.RED.A0TR RZ, [UR7+0xe0], R0 ;  /* 0x0000e000ffffc9a7 */ /* 0x000be20008300407 */
[C---:B-1----:R-:W-:Y:S01]  /*54b0*/  @!P1 IMAD.HI.U32 R8, R11.reuse, R8, RZ ;  /* 0x000000080b089227 */ /* 0x042fe200078e00ff */
[----:B--2---:R-:W-:Y:S02]  /*54c0*/  @!P1 ISETP.NE.AND P0, PT, R12, 0x1, PT ;  /* 0x000000010c00980c */ /* 0x004fe40003f05270 */
[----:B----4-:R-:W-:Y:S01]  /*54d0*/  @!P1 ISETP.NE.AND P2, PT, R2, 0x1, PT ;  /* 0x000000010200980c */ /* 0x010fe20003f45270 */
[C---:B------:R-:W-:Y:S01]  /*54e0*/  @!P1 IMAD.HI.U32 R13, R10.reuse, R13, RZ ;  /* 0x0000000d0a0d9227 */ /* 0x040fe200078e00ff */
[----:B------:R-:W-:Y:S04]  /*54f0*/  @!P1 SHF.R.U32.HI R8, RZ, R9, R8 ;  /* 0x00000009ff089219 */ /* 0x000fe80000011608 */
[----:B------:R-:W-:Y:S01]  /*5500*/  @!P1 SEL R8, R11, R8, !P2 ;  /* 0x000000080b089207 */ /* 0x000fe20005000000 */
[----:B------:R-:W-:Y:S01]  /*5510*/  SYNCS.ARRIVE.TRANS64.RED.A1T0 RZ, [UR14], RZ ;  /* 0x000000ffffff79a7 */ /* 0x000fe2000810040e */
[----:B------:R-:W1:Y:S01]  /*5520*/  SYNCS.PHASECHK.TRANS64.TRYWAIT P5, [UR7+0x108], R23 ;  /* 0x00010817ff0075a7 */ /* 0x000e6200080a1107 */
[----:B-----5:R-:W2:Y:S02]  /*5530*/  @!P1 LDC R0, c[0x0][0xb20] ;  /* 0x0002c800ff009b82 */ /* 0x020ea40000000800 */
[----:B--2---:R-:W-:Y:S04]  /*5540*/  @!P1 SHF.R.U32.HI R0, RZ, R0, R13 ;  /* 0x00000000ff009219 */ /* 0x004fe8000001160d */
[----:B------:R-:W-:Y:S05]  /*5550*/  @!P1 SEL R9, R10, R0, !P0 ;  /* 0x000000000a099207 */ /* 0x000fea0004000000 */
[----:B------:R-:W-:Y:S02]  /*5560*/  @!P1 IMAD.IADD R0, R9, 0x1, -R8 ;  /* 0x0000000109009824 */ /* 0x000fe400078e0a08 */
[----:B------:R-:W-:Y:S02]  /*5570*/  @!P1 IMAD.IADD R8, R8, 0x1, -R9 ;  /* 0x0000000108089824 */ /* 0x000fe400078e0a09 */
[----:B------:R-:W-:Y:S02]  /*5580*/  @!P1 IMAD R11, R0, R2, R11 ;  /* 0x00000002000b9224 */ /* 0x000fe400078e020b */
[----:B------:R-:W-:Y:S01]  /*5590*/  @!P1 IMAD R10, R8, R12, R10 ;  /* 0x0000000c080a9224 */ /* 0x000fe200078e020a */
[----:B-1----:R-:W-:Y:S06]  /*55a0*/  @!P5 BRA `(.L_x_105) ;  /* 0x0000004400a4d947 */ /* 0x002fec0003800000 */
.L_x_249:
[----:B------:R-:W-:Y:S01]  /*55b0*/  @!P4 IADD3 R2, P0, PT, R32, 0x580, RZ ;  /* 0x000005802002c810 */ /* 0x000fe20007f1e0ff */
[----:B------:R-:W-:Y:S01]  /*55c0*/  VOTEU.ALL UP1, P4 ;  /* 0x0000000000ff7886 */ /* 0x000fe20002020000 */
[----:B------:R-:W-:Y:S01]  /*55d0*/  VOTEU.ALL UP2, P4 ;  /* 0x0000000000ff7886 */ /* 0x000fe20002040000 */
[----:B------:R-:W-:Y:S01]  /*55e0*/  UMOV UR14, 0x0 ;  /* 0x00000000000e7882 */ /* 0x000fe20000000000 */
[----:B------:R-:W-:Y:S01]  /*55f0*/  @!P4 R2UR UR9, R2 ;  /* 0x000000000209c2ca */ /* 0x000fe200000e0000 */
[----:B-1----:R-:W-:Y:S01]  /*5600*/  @!P4 IMAD.X R0, RZ, RZ, R33, P0 ;  /* 0x000000ffff00c224 */ /* 0x002fe200000e0621 */
[----:B------:R-:W-:Y:S01]  /*5610*/  @!UP1 UIADD3 UR17, UPT, UPT, UR7, 0xe8, URZ ;  /* 0x000000e807119890 */ /* 0x000fe2000fffe0ff */
[----:B------:R-:W-:Y:S01]  /*5620*/  ISETP.NE.AND P0, PT, R29, 0x2, PT ;  /* 0x000000021d00780c */ /* 0x000fe20003f05270 */
[----:B------:R-:W-:Y:S01]  /*5630*/  @!UP1 UIADD3 UR18, UPT, UPT, UR42, 0x30, URZ ;  /* 0x000000302a129890 */ /* 0x000fe2000fffe0ff */
[----:B------:R-:W-:Y:S01]  /*5640*/  LOP3.LUT R30, R30, 0x1, RZ, 0x3c, !PT ;  /* 0x000000011e1e7812 */ /* 0x000fe200078e3cff */
[----:B------:R-:W-:Y:S01]  /*5650*/  @!UP1 UIADD3 UR16, UPT, UPT, UR7, 0x3200, URZ ;  /* 0x0000320007109890 */ /* 0x000fe2000fffe0ff */
[----:B------:R-:W-:Y:S01]  /*5660*/  @!P4 R2UR UR8, R0 ;  /* 0x000000000008c2ca */ /* 0x000fe200000e0000 */
[----:B------:R-:W-:Y:S01]  /*5670*/  UMOV UR15, 0x10000000 ;  /* 0x10000000000f7882 */ /* 0x000fe20000000000 */
[----:B------:R-:W-:Y:S01]  /*5680*/  UMOV UR19, UR43 ;  /* 0x0000002b00137c82 */ /* 0x000fe20008000000 */
[----:B------:R-:W-:Y:S01]  /*5690*/  UMOV UR20, UR36 ;  /* 0x0000002400147c82 */ /* 0x000fe20008000000 */
[----:B------:R-:W-:Y:S01]  /*56a0*/  @!UP1 UIADD3 UR10, UPT, UPT, UR42, 0x70, URZ ;  /* 0x000000702a0a9890 */ /* 0x000fe2000fffe0ff */
[----:B------:R-:W-:Y:S01]  /*56b0*/  SEL R0, RZ, 0x1, P0 ;  /* 0x00000001ff007807 */ /* 0x000fe20000000000 */
[----:B------:R-:W-:Y:S01]  /*56c0*/  IMAD.U32 R8, RZ, RZ, UR9 ;  /* 0x00000009ff087e24 */ /* 0x000fe2000f8e00ff */
[----:B------:R-:W-:Y:S01]  /*56d0*/  UMOV UR11, UR43 ;  /* 0x0000002b000b7c82 */ /* 0x000fe20008000000 */
[----:B------:R-:W-:Y:S01]  /*56e0*/  UMOV UR12, UR36 ;  /* 0x00000024000c7c82 */ /* 0x000fe20008000000 */
[----:B------:R-:W-:Y:S01]  /*56f0*/  UMOV UR9, UR17 ;  /* 0x0000001100097c82 */ /* 0x000fe20008000000 */
[----:B------:R-:W-:Y:S01]  /*5700*/  @P3 R2UR UR36, R27 ;  /* 0x000000001b2432ca */ /* 0x000fe200000e0000 */
[----:B------:R-:W-:Y:S01]  /*5710*/  IMAD.IADD R23, R10, 0x1, R47 ;  /* 0x000000010a177824 */ /* 0x000fe200078e022f */
[----:B------:R-:W-:Y:S01]  /*5720*/  @!P4 R2UR UR22, R8 ;  /* 0x000000000816c2ca */ /* 0x000fe200000e0000 */
[----:B------:R-:W-:Y:S01]  /*5730*/  IMAD.U32 R9, RZ, RZ, UR8 ;  /* 0x00000008ff097e24 */ /* 0x000fe2000f8e00ff */
[----:B------:R-:W-:Y:S01]  /*5740*/  @!UP1 UIADD3 UR8, UPT, UPT, UR7, 0x3a00, URZ ;  /* 0x00003a0007089890 */ /* 0x000fe2000fffe0ff */
[----:B------:R-:W-:Y:S01]  /*5750*/  LOP3.LUT R28, R28, R0, RZ, 0x3c, !PT ;  /* 0x000000001c1c7212 */ /* 0x000fe200078e3cff */
[----:B------:R-:W-:Y:S01]  /*5760*/  VOTEU.ALL UP1, P4 ;  /* 0x0000000000ff7886 */ /* 0x000fe20002020000 */
[----:B------:R-:W-:Y:S01]  /*5770*/  IMAD.IADD R24, R11, 0x1, R56 ;  /* 0x000000010b187824 */ /* 0x000fe200078e0238 */
[----:B------:R-:W-:Y:S02]  /*5780*/  @!P4 R2UR UR23, R9 ;  /* 0x000000000917c2ca */ /* 0x000fe400000e0000 */
[----:B------:R-:W-:Y:S11]  /*5790*/  SEL R29, R29, RZ, P0 ;  /* 0x000000ff1d1d7207 */ /* 0x000ff60000000000 */
[----:B------:R2:W-:Y:S01]  /*57a0*/  @!UP2 UTMALDG.3D [UR16], [UR22], desc[UR14] ;  /* 0x00000e101600a5b4 */ /* 0x0005e20008011000 */
[----:B------:R2:W-:Y:S01]  /*57b0*/  @!UP1 UTMALDG.3D [UR8], [UR22], desc[UR14] ;  /* 0x00000e08160095b4 */ /* 0x0005e20008011000 */
[----:B------:R2:W-:Y:S01]  /*57c0*/  @!P4 SYNCS.ARRIVE.TRANS64.RED.A0TR RZ, [UR7+0xe8], R26 ;  /* 0x0000e81affffc9a7 */ /* 0x0005e20008300407 */
[----:B------:R-:W-:Y:S01]  /*57d0*/  UPLOP3.LUT UP1, UPT, UPT, UPT, UPT, 0x80, 0x8 ;  /* 0x000000000008789c */ /* 0x000fe20003f2f070 */
[----:B------:R-:W-:Y:S01]  /*57e0*/  SYNCS.ARRIVE.TRANS64.RED.A1T0 RZ, [UR13], RZ ;  /* 0x000000ffffff79a7 */ /* 0x000fe2000810040d */
[----:B------:R-:W-:Y:S09]  /*57f0*/  @P3 BRA `(.L_x_106) ;  /* 0xfffffff000343947 */ /* 0x000ff2000383ffff */
[----:B------:R-:W-:-:S04]  /*5800*/  SHF.L.U32 R2, R30, 0x1f, RZ ;  /* 0x0000001f1e027819 */ /* 0x000fc800000006ff */
[----:B------:R-:W1:Y:S02]  /*5810*/  SYNCS.PHASECHK.TRANS64.TRYWAIT P0, [UR7+0xf0], R2 ;  /* 0x0000f002ff0075a7 */ /* 0x000e640008001107 */
[----:B-1----:R-:W-:Y:S05]  /*5820*/  @!P0 BRA `(.L_x_107) ;  /* 0x00000044001c8947 */ /* 0x002fea0003800000 */
.L_x_251:
[----:B------:R-:W4:Y:S02]  /*5830*/  SYNCS.PHASECHK.TRANS64.TRYWAIT P0, [UR7+0xf8], R2 ;  /* 0x0000f802ff0075a7 */ /* 0x000f240008001107 */
[----:B----4-:R-:W-:Y:S05]  /*5840*/  @!P0 BRA `(.L_x_108) ;  /* 0x00000044002c8947 */ /* 0x010fea0003800000 */
.L_x_253:
[----:B------:R-:W4:Y:S02]  /*5850*/  SYNCS.PHASECHK.TRANS64.TRYWAIT P0, [UR7+0x100], R2 ;  /* 0x00010002ff0075a7 */ /* 0x000f240008001107 */
[----:B----4-:R-:W-:Y:S05]  /*5860*/  @!P0 BRA `(.L_x_109) ;  /* 0x00000044003c8947 */ /* 0x010fea0003800000 */
.L_x_255:
[----:B-1----:R-:W-:-:S07]  /*5870*/  MOV R0, UR7 ;  /* 0x0000000700007c02 */ /* 0x002fce0008000f00 */
.L_x_110:
[----:B-1----:R-:W-:-:S04]  /*5880*/  SHF.L.U32 R2, R30, 0x1f, RZ ;  /* 0x0000001f1e027819 */ /* 0x002fc800000006ff */
[----:B------:R1:W4:Y:S03]  /*5890*/  SYNCS.PHASECHK.TRANS64.TRYWAIT P0, [R0+URZ+0x108], R2 ;  /* 0x00010802000075a7 */ /* 0x00032600080011ff */
[----:B----4-:R-:W-:Y:S05]  /*58a0*/  @!P0 NANOSLEEP.SYNCS 0x989680 ;  /* 0x009896800000895d */ /* 0x010fea0003900000 */
[----:B------:R-:W4:Y:S02]  /*58b0*/  @!P0 SYNCS.PHASECHK.TRANS64 P0, [R0+URZ+0x108], R2 ;  /* 0x00010802000085a7 */ /* 0x000f2400080010ff */
[----:B--2-4-:R-:W-:Y:S05]  /*58c0*/  @P0 EXIT ;  /* 0x000000000000094d */ /* 0x014fea0003800000 */
[----:B------:R-:W-:Y:S05]  /*58d0*/  BRA `(.L_x_110) ;  /* 0xfffffffc00e87947 */ /* 0x000fea000383ffff */
.L_x_95:
[----:B------:R-:W-:-:S06]  /*58e0*/  UISETP.GE.AND UP1, UPT, UR10, 0x4, UPT ;  /* 0x000000040a00788c */ /* 0x000fcc000bf26270 */
[----:B------:R-:W-:-:S13]  /*58f0*/  PLOP3.LUT P0, PT, PT, PT, UP1, 0x80, 0x8 ;  /* 0x000000000008781c */ /* 0x000fda0003f0f018 */
[----:B------:R-:W-:Y:S05]  /*5900*/  @!P0 EXIT ;  /* 0x000000000000894d */ /* 0x000fea0003800000 */
[----:B------:R-:W-:Y:S01]  /*5910*/  BAR.SYNC.DEFER_BLOCKING 0x6, 0xa0 ;  /* 0x0182800000007b1d */ /* 0x000fe20000010000 */
[C---:B------:R-:W-:Y:S01]  /*5920*/  IMAD.SHL.U32 R76, R77.reuse, 0x10, RZ ;  /* 0x000000104d4c7824 */ /* 0x040fe200078e00ff */
[----:B------:R-:W-:Y:S01]  /*5930*/  CS2R R72, SRZ ;  /* 0x0000000000487805 */ /* 0x000fe2000001ff00 */
[----:B------:R-:W-:Y:S02]  /*5940*/  IMAD.SHL.U32 R6, R78, 0x200000, RZ ;  /* 0x002000004e067824 */ /* 0x000fe400078e00ff */
[C---:B------:R-:W-:Y:S01]  /*5950*/  IMAD.U32 R5, R77.reuse, 0x10000, RZ ;  /* 0x000100004d057824 */ /* 0x040fe200078e00ff */
[----:B------:R-:W-:Y:S02]  /*5960*/  UMOV UR41, 0x400 ;  /* 0x0000040000297882 */ /* 0x000fe40000000000 */
[----:B------:R-:W1:Y:S01]  /*5970*/  LDC R64, c[0x0][0x370] ;  /* 0x0000dc00ff407b82 */ /* 0x000e620000000800 */
[----:B------:R-:W-:Y:S01]  /*5980*/  ULEA UR41, UR37, UR41, 0x18 ;  /* 0x0000002925297291 */ /* 0x000fe2000f8ec0ff */
[C---:B------:R-:W-:Y:S01]  /*5990*/  IMAD.SHL.U32 R2, R77.reuse, 0x2, RZ ;  /* 0x000000024d027824 */ /* 0x040fe200078e00ff */
[----:B------:R-:W-:Y:S01]  /*59a0*/  LOP3.LUT R4, R76, 0x40, RZ, 0xc0, !PT ;  /* 0x000000404c047812 */ /* 0x000fe200078ec0ff */
[----:B------:R-:W-:Y:S01]  /*59b0*/  IMAD.SHL.U32 R3, R78, 0x200, RZ ;  /* 0x000002004e037824 */ /* 0x000fe200078e00ff */
[----:B------:R-:W-:Y:S01]  /*59c0*/  LOP3.LUT R0, R76, 0x5b0, RZ, 0xc0, !PT ;  /* 0x000005b04c007812 */ /* 0x000fe200078ec0ff */
[----:B------:R-:W-:Y:S01]  /*59d0*/  IMAD.MOV.U32 R26, RZ, RZ, RZ ;  /* 0x000000ffff1a7224 */ /* 0x000fe200078e00ff */
[----:B------:R-:W-:Y:S01]  /*59e0*/  LOP3.LUT R6, R6, 0x200000, RZ, 0xc0, !PT ;  /* 0x0020000006067812 */ /* 0x000fe200078ec0ff */
[----:B------:R-:W2:Y:S01]  /*59f0*/  LDC R63, c[0x0][0x374] ;  /* 0x0000dd00ff3f7b82 */ /* 0x000ea20000000800 */
[----:B------:R-:W-:Y:S01]  /*5a00*/  LOP3.LUT R2, R4, 0x8, R2, 0xf8, !PT ;  /* 0x0000000804027812 */ /* 0x000fe200078ef802 */
[----:B------:R-:W-:Y:S01]  /*5a10*/  IMAD.MOV.U32 R74, RZ, RZ, RZ ;  /* 0x000000ffff4a7224 */ /* 0x000fe200078e00ff */
[----:B------:R-:W-:Y:S01]  /*5a20*/  LOP3.LUT R0, R0, 0x200, R3, 0xf8, !PT ;  /* 0x0000020000007812 */ /* 0x000fe200078ef803 */
[----:B------:R-:W-:Y:S01]  /*5a30*/  IMAD.MOV.U32 R62, RZ, RZ, RZ ;  /* 0x000000ffff3e7224 */ /* 0x000fe200078e00ff */
[----:B------:R-:W-:Y:S01]  /*5a40*/  LOP3.LUT R5, R6, 0x400000, R5, 0xf8, !PT ;  /* 0x0040000006057812 */ /* 0x000fe200078ef805 */
[----:B------:R-:W3:Y:S01]  /*5a50*/  LDCU.64 UR46, c[0x0][0x348] ;  /* 0x00006900ff2e77ac */ /* 0x000ee20008000a00 */
[----:B------:R-:W-:Y:S01]  /*5a60*/  LOP3.LUT P0, RZ, R76, 0x40, RZ, 0xc0, !PT ;  /* 0x000000404cff7812 */ /* 0x000fe2000780c0ff */
[----:B------:R-:W4:Y:S01]  /*5a70*/  LDS R27, [UR41+0x1d0] ;  /* 0x0001d029ff1b7984 */ /* 0x000f220008000800 */
[----:B------:R-:W-:Y:S01]  /*5a80*/  LOP3.LUT R75, R0, R2, RZ, 0xfc, !PT ;  /* 0x00000002004b7212 */ /* 0x000fe200078efcff */
[----:B------:R-:W-:Y:S01]  /*5a90*/  UMOV UR44, 0x1 ;  /* 0x00000001002c7882 */ /* 0x000fe20000000000 */
[----:B------:R-:W-:Y:S01]  /*5aa0*/  P2R R0, PR, RZ, 0x1 ;  /* 0x00000001ff007803 */ /* 0x000fe20000000000 */
[----:B------:R-:W-:Y:S01]  /*5ab0*/  UIADD3 UR40, UPT, UPT, UR41, 0x200, URZ ;  /* 0x0000020029287890 */ /* 0x000fe2000fffe0ff */
[----:B------:R-:W-:Y:S01]  /*5ac0*/  LOP3.LUT R77, R77, 0x60, RZ, 0xc0, !PT ;  /* 0x000000604d4d7812 */ /* 0x000fe200078ec0ff */
[----:B------:R-:W-:Y:S01]  /*5ad0*/  UMOV UR43, URZ ;  /* 0x000000ff002b7c82 */ /* 0x000fe20008000000 */
[----:B------:R-:W-:Y:S01]  /*5ae0*/  UMOV UR42, URZ ;  /* 0x000000ff002a7c82 */ /* 0x000fe20008000000 */
[----:B-1234-:R-:W-:-:S08]  /*5af0*/  IMAD.IADD R27, R27, 0x1, R5 ;  /* 0x000000011b1b7824 */ /* 0x01efd000078e0205 */
.L_x_187:
[C---:B------:R-:W-:Y:S02]  /*5b00*/  LEA R0, R62.reuse, UR41, 0x3 ;  /* 0x000000293e007c11 */ /* 0x040fe4000f8e18ff */
[----:B------:R-:W-:Y:S02]  /*5b10*/  SHF.L.U32 R2, R73, 0x1f, RZ ;  /* 0x0000001f49027819 */ /* 0x000fe400000006ff */
[----:B------:R-:W-:Y:S02]  /*5b20*/  LEA R8, R62, UR41, 0x4 ;  /* 0x000000293e087c11 */ /* 0x000fe4000f8e20ff */
[----:B------:R-:W1:Y:S02]  /*5b30*/  SYNCS.PHASECHK.TRANS64.TRYWAIT P0, [R0+URZ+0x120], R2 ;  /* 0x00012002000075a7 */ /* 0x000e6400080011ff */
[----:B-1----:R-:W-:Y:S05]  /*5b40*/  @!P0 BRA `(.L_x_111) ;  /* 0x00000040009c8947 */ /* 0x002fea0003800000 */
.L_x_256:
        /* <DEDUP_REMOVED lines=11> */
[----:B--2---:R-:W-:-:S04]  /*5c00*/  LOP3.LUT P3, RZ, R10, 0x1, RZ, 0xc0, !PT ;  /* 0x000000010aff7812 */ /* 0x004fc8000786c0ff */
[----:B------:R-:W-:-:S09]  /*5c10*/  P2R R80, PR, RZ, 0x8 ;  /* 0x00000008ff507803 */ /* 0x000fd20000000000 */
[----:B------:R-:W-:Y:S02]  /*5c20*/  @P3 MOV R70, R8 ;  /* 0x0000000800463202 */ /* 0x000fe40000000f00 */
[----:B------:R-:W-:Y:S01]  /*5c30*/  @P3 LOP3.LUT R69, R9, 0xffff, RZ, 0xc0, !PT ;  /* 0x0000ffff09453812 */ /* 0x000fe200078ec0ff */
[----:B-1----:R-:W-:Y:S06]  /*5c40*/  @!P0 BRA `(.L_x_112) ;  /* 0x0000000000b88947 */ /* 0x002fec0003800000 */
[----:B------:R-:W1:Y:S01]  /*5c50*/  LDC.64 R4, c[0x0][0xb18] ;  /* 0x0002c600ff047b82 */ /* 0x000e620000000a00 */
[----:B------:R-:W-:-:S07]  /*5c60*/  ISETP.NE.AND P0, PT, R22, 0x1, PT ;  /* 0x000000011600780c */ /* 0x000fce0003f05270 */
[----:B------:R-:W2:Y:S08]  /*5c70*/  LDC.64 R6, c[0x0][0xb10] ;  /* 0x0002c400ff067b82 */ /* 0x000eb00000000a00 */
[----:B------:R-:W3:Y:S08]  /*5c80*/  LDC R0, c[0x0][0xb20] ;  /* 0x0002c800ff007b82 */ /* 0x000ef00000000800 */
[----:B------:R-:W4:Y:S01]  /*5c90*/  LDC R12, c[0x0][0xb0c] ;  /* 0x0002c300ff0c7b82 */ /* 0x000f220000000800 */
[----:B-1----:R-:W-:Y:S01]  /*5ca0*/  IMAD.HI.U32 R14, R63, R5, RZ ;  /* 0x000000053f0e7227 */ /* 0x002fe200078e00ff */
[----:B------:R-:W-:-:S03]  /*5cb0*/  ISETP.NE.AND P1, PT, R4, 0x1, PT ;  /* 0x000000010400780c */ /* 0x000fc60003f25270 */
[----:B------:R-:W-:-:S03]  /*5cc0*/  IMAD.HI.U32 R5, R69, R5, RZ ;  /* 0x0000000545057227 */ /* 0x000fc600078e00ff */
[----:B------:R-:W1:Y:S01]  /*5cd0*/  LDC.64 R2, c[0x0][0xb28] ;  /* 0x0002ca00ff027b82 */ /* 0x000e620000000a00 */
[----:B--2---:R-:W-:-:S04]  /*5ce0*/  IMAD.HI.U32 R15, R64, R6, RZ ;  /* 0x00000006400f7227 */ /* 0x004fc800078e00ff */
[----:B------:R-:W-:Y:S01]  /*5cf0*/  IMAD.HI.U32 R16, R70, R6, RZ ;  /* 0x0000000646107227 */ /* 0x000fe200078e00ff */
[-C--:B------:R-:W-:Y:S02]  /*5d00*/  SHF.R.U32.HI R15, RZ, R7.reuse, R15 ;  /* 0x00000007ff0f7219 */ /* 0x080fe4000001160f */
[-C--:B---3--:R-:W-:Y:S02]  /*5d10*/  SHF.R.U32.HI R14, RZ, R0.reuse, R14 ;  /* 0x00000000ff0e7219 */ /* 0x088fe4000001160e */
[----:B------:R-:W-:Y:S02]  /*5d20*/  SHF.R.U32.HI R5, RZ, R0, R5 ;  /* 0x00000000ff057219 */ /* 0x000fe40000011605 */
[----:B------:R-:W-:Y:S02]  /*5d30*/  SEL R14, R63, R14, !P1 ;  /* 0x0000000e3f0e7207 */ /* 0x000fe40004800000 */
[----:B------:R-:W-:Y:S02]  /*5d40*/  SHF.R.U32.HI R16, RZ, R7, R16 ;  /* 0x00000007ff107219 */ /* 0x000fe40000011610 */
[----:B----4-:R-:W-:-:S02]  /*5d50*/  ISETP.NE.AND P2, PT, R12, 0x1, PT ;  /* 0x000000010c00780c */ /* 0x010fc40003f45270 */
[----:B------:R-:W-:Y:S02]  /*5d60*/  SEL R5, R69, R5, !P1 ;  /* 0x0000000545057207 */ /* 0x000fe40004800000 */
[----:B------:R-:W-:Y:S02]  /*5d70*/  SEL R15, R64, R15, !P2 ;  /* 0x0000000f400f7207 */ /* 0x000fe40005000000 */
[----:B------:R-:W-:Y:S01]  /*5d80*/  SEL R16, R70, R16, !P2 ;  /* 0x0000001046107207 */ /* 0x000fe20005000000 */
[----:B-1----:R-:W-:-:S04]  /*5d90*/  IMAD.HI.U32 R13, R14, R2, RZ ;  /* 0x000000020e0d7227 */ /* 0x002fc800078e00ff */
        /* <DEDUP_REMOVED lines=25> */
.L_x_112:
[----:B------:R-:W1:Y:S02]  /*5f30*/  LDCU UR4, c[0x0][0xb30] ;  /* 0x00016600ff0477ac */ /* 0x000e640008000800 */
[----:B-1----:R-:W-:-:S09]  /*5f40*/  UISETP.NE.AND UP0, UPT, UR4, 0x1, UPT ;  /* 0x000000010400788c */ /* 0x002fd2000bf05270 */
        /* <DEDUP_REMOVED lines=17> */
.L_x_113:
[----:B------:R-:W-:Y:S01]  /*6060*/  ULOP3.LUT UP0, URZ, UR40, 0x90, URZ, 0xc0, !UPT ;  /* 0x0000009028ff7892 */ /* 0x000fe2000f80c0ff */
[----:B------:R-:W-:Y:S02]  /*6070*/  IADD3 R62, PT, PT, R62, 0x1, RZ ;  /* 0x000000013e3e7810 */ /* 0x000fe40007ffe0ff */
[----:B------:R-:W-:-:S06]  /*6080*/  @P3 SHF.R.U32.HI R71, RZ, 0x10, R9 ;  /* 0x00000010ff473819 */ /* 0x000fcc0000011609 */
[----:B------:R-:W-:Y:S05]  /*6090*/  BRA.U !UP0, `(.L_x_114) ;  /* 0x00000001087c7547 */ /* 0x000fea000b800000 */
[----:B------:R-:W-:Y:S01]  /*60a0*/  MOV R2, 0x0 ;  /* 0x0000000000027802 */ /* 0x000fe20000000f00 */
[----:B------:R-:W1:Y:S01]  /*60b0*/  LDCU.64 UR8, c[0x4][0x80] ;  /* 0x01001000ff0877ac */ /* 0x000e620008000a00 */
[----:B------:R-:W-:Y:S02]  /*60c0*/  HFMA2 R12, -RZ, RZ, 0, 5.9604644775390625e-08 ;  /* 0x00000001ff0c7431 */ /* 0x000fe400000001ff */
[----:B------:R-:W-:Y:S01]  /*60d0*/  IMAD.MOV.U32 R8, RZ, RZ, 0x70 ;  /* 0x00000070ff087424 */ /* 0x000fe200078e00ff */
[----:B------:R2:W3:Y:S01]  /*60e0*/  LDC.64 R14, c[0x4][R2] ;  /* 0x01000000020e7b82 */ /* 0x0004e20000000a00 */
[----:B------:R-:W4:Y:S01]  /*60f0*/  LDCU.64 UR6, c[0x4][0x88] ;  /* 0x01001100ff0677ac */ /* 0x000f220008000a00 */
[----:B------:R-:W-:Y:S01]  /*6100*/  IMAD.MOV.U32 R13, RZ, RZ, RZ ;  /* 0x000000ffff0d7224 */ /* 0x000fe200078e00ff */
[----:B------:R-:W2:Y:S01]  /*6110*/  LDCU.64 UR4, c[0x4][0x8] ;  /* 0x01000100ff0477ac */ /* 0x000ea20008000a00 */
[----:B-1----:R-:W-:Y:S01]  /*6120*/  IMAD.U32 R4, RZ, RZ, UR8 ;  /* 0x00000008ff047e24 */ /* 0x002fe2000f8e00ff */
[----:B------:R-:W-:Y:S01]  /*6130*/  MOV R5, UR9 ;  /* 0x0000000900057c02 */ /* 0x000fe20008000f00 */
[----:B----4-:R-:W-:Y:S01]  /*6140*/  IMAD.U32 R6, RZ, RZ, UR6 ;  /* 0x00000006ff067e24 */ /* 0x010fe2000f8e00ff */
[----:B------:R-:W-:Y:S01]  /*6150*/  MOV R7, UR7 ;  /* 0x0000000700077c02 */ /* 0x000fe20008000f00 */
[----:B--2---:R-:W-:Y:S01]  /*6160*/  IMAD.U32 R10, RZ, RZ, UR4 ;  /* 0x00000004ff0a7e24 */ /* 0x004fe2000f8e00ff */
[----:B------:R-:W-:-:S02]  /*6170*/  MOV R11, UR5 ;  /* 0x00000005000b7c02 */ /* 0x000fc40008000f00 */
[----:B------:R-:W-:-:S07]  /*6180*/  LEPC R20, `(.L_x_115) ;  /* 0x000000001014794e */ /* 0x000fce0000000000 */
[----:B---3-5:R-:W-:Y:S05]  /*6190*/  CALL.ABS.NOINC R14 ;  /* 0x000000000e007343 */ /* 0x028fea0003c00000 */
.L_x_115:
[----:B------:R-:W1:Y:S01]  /*61a0*/  LDC.64 R2, c[0x4][R2] ;  /* 0x0100000002027b82 */ /* 0x000e620000000a00 */
[----:B------:R-:W2:Y:S01]  /*61b0*/  LDCU.64 UR8, c[0x4][0x80] ;  /* 0x01001000ff0877ac */ /* 0x000ea20008000a00 */
[----:B------:R-:W-:Y:S02]  /*61c0*/  HFMA2 R12, -RZ, RZ, 0, 5.9604644775390625e-08 ;  /* 0x00000001ff0c7431 */ /* 0x000fe400000001ff */
[----:B------:R-:W-:Y:S01]  /*61d0*/  IMAD.MOV.U32 R8, RZ, RZ, 0x70 ;  /* 0x00000070ff087424 */ /* 0x000fe200078e00ff */
[----:B------:R-:W3:Y:S01]  /*61e0*/  LDCU.64 UR6, c[0x4][0x88] ;  /* 0x01001100ff0677ac */ /* 0x000ee20008000a00 */
[----:B------:R-:W-:Y:S01]  /*61f0*/  IMAD.MOV.U32 R13, RZ, RZ, RZ ;  /* 0x000000ffff0d7224 */ /* 0x000fe200078e00ff */
[----:B------:R-:W4:Y:S01]  /*6200*/  LDCU.64 UR4, c[0x4][0x8] ;  /* 0x01000100ff0477ac */ /* 0x000f220008000a00 */
[----:B--2---:R-:W-:Y:S02]  /*6210*/  MOV R4, UR8 ;  /* 0x0000000800047c02 */ /* 0x004fe40008000f00 */
[----:B------:R-:W-:Y:S01]  /*6220*/  MOV R5, UR9 ;  /* 0x0000000900057c02 */ /* 0x000fe20008000f00 */
[----:B---3--:R-:W-:Y:S01]  /*6230*/  IMAD.U32 R6, RZ, RZ, UR6 ;  /* 0x00000006ff067e24 */ /* 0x008fe2000f8e00ff */
[----:B------:R-:W-:Y:S01]  /*6240*/  MOV R7, UR7 ;  /* 0x0000000700077c02 */ /* 0x000fe20008000f00 */
[----:B----4-:R-:W-:Y:S01]  /*6250*/  IMAD.U32 R10, RZ, RZ, UR4 ;  /* 0x00000004ff0a7e24 */ /* 0x010fe2000f8e00ff */
[----:B------:R-:W-:-:S02]  /*6260*/  MOV R11, UR5 ;  /* 0x00000005000b7c02 */ /* 0x000fc40008000f00 */
[----:B------:R-:W-:-:S07]  /*6270*/  LEPC R20, `(.L_x_114) ;  /* 0x000000001014794e */ /* 0x000fce0000000000 */
[----:B-1----:R-:W-:Y:S05]  /*6280*/  CALL.ABS.NOINC R2 ;  /* 0x0000000002007343 */ /* 0x002fea0003c00000 */
.L_x_114:
[----:B------:R-:W1:Y:S01]  /*6290*/  LDC.64 R2, c[0x0][0x890] ;  /* 0x00022400ff027b82 */ /* 0x000e620000000a00 */
[----:B------:R-:W-:-:S06]  /*62a0*/  ULOP3.LUT UR4, UR44, 0x1, URZ, 0x3c, !UPT ;  /* 0x000000012c047892 */ /* 0x000fcc000f8e3cff */
[----:B------:R-:W-:Y:S01]  /*62b0*/  IMAD.U32 R68, RZ, RZ, UR4 ;  /* 0x00000004ff447e24 */ /* 0x000fe2000f8e00ff */
[----:B-1----:R-:W-:-:S04]  /*62c0*/  ISETP.NE.U32.AND P3, PT, R2, RZ, PT ;  /* 0x000000ff0200720c */ /* 0x002fc80003f65070 */
[----:B------:R-:W-:-:S13]  /*62d0*/  ISETP.NE.AND.EX P3, PT, R3, RZ, PT, P3 ;  /* 0x000000ff0300720c */ /* 0x000fda0003f65330 */
[----:B------:R-:W-:Y:S05]  /*62e0*/  @!P3 BRA `(.L_x_116) ;  /* 0x000000000034b947 */ /* 0x000fea0003800000 */
[----:B------:R-:W1:Y:S02]  /*62f0*/  LDCU.64 UR4, c[0x0][0x888] ;  /* 0x00011100ff0477ac */ /* 0x000e640008000a00 */
[----:B-1----:R-:W-:-:S04]  /*6300*/  UISETP.NE.U32.AND UP0, UPT, UR4, URZ, UPT ;  /* 0x000000ff0400728c */ /* 0x002fc8000bf05070 */
[----:B------:R-:W-:-:S09]  /*6310*/  UISETP.NE.AND.EX UP0, UPT, UR5, URZ, UPT, UP0 ;  /* 0x000000ff0500728c */ /* 0x000fd2000bf05300 */
[----:B------:R-:W-:Y:S05]  /*6320*/  BRA.U !UP0, `(.L_x_117) ;  /* 0x0000000108187547 */ /* 0x000fea000b800000 */
[----:B------:R-:W1:Y:S01]  /*6330*/  LDC.64 R4, c[0x0][0x888] ;  /* 0x00022200ff047b82 */ /* 0x000e620000000a00 */
[----:B------:R-:W-:-:S04]  /*6340*/  IMAD R0, R2, UR36, RZ ;  /* 0x0000002402007c24 */ /* 0x000fc8000f8e02ff */
[----:B-1----:R-:W-:-:S05]  /*6350*/  IMAD.WIDE R4, R0, 0x4, R4 ;  /* 0x0000000400047825 */ /* 0x002fca00078e0204 */
[----:B-----5:R1:W5:Y:S01]  /*6360*/  LDG.E R36, desc[UR38][R4.64] ;  /* 0x0000002604247981 */ /* 0x020362000c1e1900 */
[----:B------:R-:W-:Y:S01]  /*6370*/  MOV R57, 0x1 ;  /* 0x0000000100397802 */ /* 0x000fe20000000f00 */
[----:B------:R-:W-:Y:S06]  /*6380*/  BRA `(.L_x_116) ;  /* 0x00000000000c7947 */ /* 0x000fec0003800000 */
.L_x_117:
[----:B------:R-:W1:Y:S01]  /*6390*/  LDCU UR4, c[0x0][0x880] ;  /* 0x00011000ff0477ac */ /* 0x000e620008000800 */
[----:B------:R-:W-:Y:S01]  /*63a0*/  HFMA2 R57, -RZ, RZ, 0, 5.9604644775390625e-08 ;  /* 0x00000001ff397431 */ /* 0x000fe200000001ff */
[----:B-1---5:R-:W-:Y:S02]  /*63b0*/  MOV R36, UR4 ;  /* 0x0000000400247c02 */ /* 0x022fe40008000f00 */
.L_x_116:
[----:B-1----:R-:W1:Y:S02]  /*63c0*/  LDC.64 R4, c[0x0][0x8b0] ;  /* 0x00022c00ff047b82 */ /* 0x002e640000000a00 */
        /* <DEDUP_REMOVED lines=11> */
[----:B------:R-:W-:Y:S05]  /*6480*/  BRA `(.L_x_118) ;  /* 0x0000000000087947 */ /* 0x000fea0003800000 */
.L_x_119:
[----:B------:R-:W1:Y:S02]  /*6490*/  LDCU UR4, c[0x0][0x8a0] ;  /* 0x00011400ff0477ac */ /* 0x000e640008000800 */
[----:B-1---5:R-:W-:Y:S02]  /*64a0*/  MOV R28, UR4 ;  /* 0x00000004001c7c02 */ /* 0x022fe40008000f00 */
.L_x_118:
[----:B------:R-:W-:Y:S01]  /*64b0*/  UISETP.NE.AND UP0, UPT, UR45, URZ, UPT ;  /* 0x000000ff2d00728c */ /* 0x000fe2000bf05270 */
[----:B------:R-:W-:-:S04]  /*64c0*/  PLOP3.LUT P0, PT, PT, PT, PT, 0x8, 0x80 ;  /* 0x000000000080781c */ /* 0x000fc80003f0e170 */
[----:B------:R-:W-:-:S04]  /*64d0*/  P2R R81, PR, RZ, 0x1 ;  /* 0x00000001ff517803 */ /* 0x000fc80000000000 */
[----:B------:R-:W-:Y:S05]  /*64e0*/  BRA.U !UP0, `(.L_x_120) ;  /* 0x00000001083c7547 */ /* 0x000fea000b800000 */
[----:B------:R-:W-:-:S04]  /*64f0*/  ISETP.NE.U32.AND P0, PT, R2, RZ, PT ;  /* 0x000000ff0200720c */ /* 0x000fc80003f05070 */
[----:B------:R-:W-:-:S13]  /*6500*/  ISETP.NE.AND.EX P0, PT, R3, RZ, PT, P0 ;  /* 0x000000ff0300720c */ /* 0x000fda0003f05300 */
[----:B-----5:R-:W-:-:S04]  /*6510*/  @!P0 FSETP.EQ.AND P1, PT, R36, RZ, PT ;  /* 0x000000ff2400820b */ /* 0x020fc80003f22000 */
[----:B------:R-:W-:Y:S01]  /*6520*/  P2R R81, PR, RZ, 0x2 ;  /* 0x00000002ff517803 */ /* 0x000fe20000000000 */
[----:B------:R-:W-:Y:S08]  /*6530*/  @!P0 BRA `(.L_x_120) ;  /* 0x0000000000288947 */ /* 0x000ff00003800000 */
[----:B------:R-:W2:Y:S01]  /*6540*/  LDCU.64 UR4, c[0x0][0x888] ;  /* 0x00011100ff0477ac */ /* 0x000ea20008000a00 */
[----:B------:R-:W-:Y:S02]  /*6550*/  LOP3.LUT P1, RZ, R57, 0xff, RZ, 0xc0, !PT ;  /* 0x000000ff39ff7812 */ /* 0x000fe4000782c0ff */
[----:B------:R-:W-:-:S04]  /*6560*/  FSETP.NEU.AND P0, PT, R36, RZ, PT ;  /* 0x000000ff2400720b */ /* 0x000fc80003f0d000 */
[----:B------:R-:W-:Y:S02]  /*6570*/  SEL R0, RZ, 0xffffffff, P0 ;  /* 0xffffffffff007807 */ /* 0x000fe40000000000 */
[----:B--2---:R-:W-:-:S04]  /*6580*/  ISETP.NE.U32.AND P2, PT, RZ, UR4, PT ;  /* 0x00000004ff007c0c */ /* 0x004fc8000bf45070 */
[----:B------:R-:W-:-:S04]  /*6590*/  ISETP.NE.AND.EX P2, PT, RZ, UR5, PT, P2 ;  /* 0x00000005ff007c0c */ /* 0x000fc8000bf45320 */
[----:B------:R-:W-:-:S04]  /*65a0*/  @!P1 SEL R0, RZ, 0xffffffff, P2 ;  /* 0xffffffffff009807 */ /* 0x000fc80001000000 */
[----:B------:R-:W-:-:S04]  /*65b0*/  LOP3.LUT R0, R0, 0x1, RZ, 0xc0, !PT ;  /* 0x0000000100007812 */ /* 0x000fc800078ec0ff */
[----:B------:R-:W-:-:S04]  /*65c0*/  ISETP.EQ.U32.AND P0, PT, R0, 0x1, PT ;  /* 0x000000010000780c */ /* 0x000fc80003f02070 */
[----:B------:R-:W-:-:S09]  /*65d0*/  P2R R81, PR, RZ, 0x1 ;  /* 0x00000001ff517803 */ /* 0x000fd20000000000 */
.L_x_120:
[----:B------:R-:W-:Y:S01]  /*65e0*/  ISETP.NE.AND P4, PT, R81, RZ, PT ;  /* 0x000000ff5100720c */ /* 0x000fe20003f85270 */
[----:B------:R-:W-:Y:S01]  /*65f0*/  IMAD.SHL.U32 R61, R24, 0x40, RZ ;  /* 0x00000040183d7824 */ /* 0x000fe200078e00ff */
[----:B------:R-:W-:Y:S01]  /*6600*/  LEA R3, R26, UR41, 0x3 ;  /* 0x000000291a037c11 */ /* 0x000fe2000f8e18ff */
[----:B------:R-:W-:Y:S01]  /*6610*/  IMAD.MOV.U32 R67, RZ, RZ, 0x1 ;  /* 0x00000001ff437424 */ /* 0x000fe200078e00ff */
[----:B------:R-:W-:Y:S01]  /*6620*/  SHF.L.U32 R0, R74, 0x1f, RZ ;  /* 0x0000001f4a007819 */ /* 0x000fe200000006ff */
[----:B------:R-:W-:Y:S01]  /*6630*/  IMAD.SHL.U32 R59, R23, 0x80, RZ ;  /* 0x00000080173b7824 */ /* 0x000fe200078e00ff */
[----:B------:R-:W-:Y:S01]  /*6640*/  CS2R R54, SRZ ;  /* 0x0000000000367805 */ /* 0x000fe2000001ff00 */
[----:B------:R-:W-:Y:S01]  /*6650*/  IMAD R24, R26, 0x40, R27 ;  /* 0x000000401a187824 */ /* 0x000fe200078e021b */
[----:B------:R-:W-:Y:S01]  /*6660*/  CS2R R52, SRZ ;  /* 0x0000000000347805 */ /* 0x000fe2000001ff00 */
[----:B------:R-:W-:Y:S01]  /*6670*/  IMAD.MOV.U32 R25, RZ, RZ, RZ ;  /* 0x000000ffff197224 */ /* 0x000fe200078e00ff */
[----:B------:R-:W-:Y:S01]  /*6680*/  CS2R R50, SRZ ;  /* 0x0000000000327805 */ /* 0x000fe2000001ff00 */
[----:B------:R-:W-:Y:S01]  /*6690*/  IMAD.U32 R66, RZ, RZ, UR42 ;  /* 0x0000002aff427e24 */ /* 0x000fe2000f8e00ff */
[----:B------:R-:W-:Y:S01]  /*66a0*/  CS2R R48, SRZ ;  /* 0x0000000000307805 */ /* 0x000fe2000001ff00 */
[----:B------:R-:W-:Y:S01]  /*66b0*/  VOTEU.ALL UP0, P4 ;  /* 0x0000000000ff7886 */ /* 0x000fe20002000000 */
[----:B------:R-:W-:Y:S01]  /*66c0*/  @!P4 SHF.L.U32 R2, R68, 0x1f, RZ ;  /* 0x0000001f4402c819 */ /* 0x000fe200000006ff */
[----:B------:R-:W-:-:S03]  /*66d0*/  IMAD.U32 R65, RZ, RZ, UR43 ;  /* 0x0000002bff417e24 */ /* 0x000fc6000f8e00ff */
[----:B------:R-:W-:-:S09]  /*66e0*/  @!UP0 ULEA UR4, UR43, UR41, 0x3 ;  /* 0x000000292b048291 */ /* 0x000fd2000f8e18ff */
[----:B------:R2:W3:Y:S02]  /*66f0*/  @!P4 SYNCS.PHASECHK.TRANS64.TRYWAIT P1, [UR4+0xd0], R2 ;  /* 0x0000d002ff00c5a7 */ /* 0x0004e40008021104 */
[----:B------:R-:W4:Y:S01]  /*6700*/  LDCU.64 UR4, c[0x0][0x888] ;  /* 0x00011100ff0477ac */ /* 0x000f220008000a00 */
[----:B------:R1:W3:Y:S01]  /*6710*/  SYNCS.PHASECHK.TRANS64.TRYWAIT P0, [R3+URZ+0x140], R0 ;  /* 0x00014000030075a7 */ /* 0x0002e200080011ff */
[----:B----4-:R-:W-:-:S04]  /*6720*/  ISETP.NE.U32.AND P2, PT, RZ, UR4, PT ;  /* 0x00000004ff007c0c */ /* 0x010fc8000bf45070 */
[----:B------:R-:W-:-:S04]  /*6730*/  ISETP.NE.AND.EX P2, PT, RZ, UR5, PT, P2 ;  /* 0x00000005ff007c0c */ /* 0x000fc8000bf45320 */
[----:B--2---:R-:W-:Y:S02]  /*6740*/  SEL R2, RZ, 0xffffffff, P2 ;  /* 0xffffffffff027807 */ /* 0x004fe40001000000 */
[----:B-----5:R-:W-:-:S04]  /*6750*/  FSETP.NEU.AND P2, PT, R36, RZ, PT ;  /* 0x000000ff2400720b */ /* 0x020fc80003f4d000 */
[----:B-1----:R-:W-:Y:S02]  /*6760*/  SEL R0, RZ, 0xffffffff, P2 ;  /* 0xffffffffff007807 */ /* 0x002fe40001000000 */
[----:B------:R-:W-:-:S04]  /*6770*/  LOP3.LUT P2, R58, R57, 0xff, RZ, 0xc0, !PT ;  /* 0x000000ff393a7812 */ /* 0x000fc8000784c0ff */
[----:B------:R-:W-:-:S04]  /*6780*/  @P3 SEL R0, R2, R0, !P2 ;  /* 0x0000000002003207 */ /* 0x000fc80005000000 */
[----:B------:R-:W-:-:S04]  /*6790*/  LOP3.LUT R0, R0, 0x1, RZ, 0xc0, !PT ;  /* 0x0000000100007812 */ /* 0x000fc800078ec0ff */
[----:B------:R-:W-:-:S04]  /*67a0*/  ISETP.NE.U32.AND P2, PT, R0, 0x1, PT ;  /* 0x000000010000780c */ /* 0x000fc80003f45070 */
[----:B------:R-:W-:Y:S02]  /*67b0*/  P2R R79, PR, RZ, 0x4 ;  /* 0x00000004ff4f7803 */ /* 0x000fe40000000000 */
[----:B---3--:R-:W-:Y:S02]  /*67c0*/  @!P4 SEL R67, RZ, 0x1, !P1 ;  /* 0x00000001ff43c807 */ /* 0x008fe40004800000 */
[----:B------:R-:W-:-:S07]  /*67d0*/  SEL R60, RZ, 0x1, !P0 ;  /* 0x00000001ff3c7807 */ /* 0x000fce0004000000 */
.L_x_186:
[----:B------:R-:W-:Y:S01]  /*67e0*/  ISETP.NE.AND P0, PT, R81, RZ, PT ;  /* 0x000000ff5100720c */ /* 0x000fe20003f05270 */
[----:B------:R-:W-:Y:S05]  /*67f0*/  YIELD ;  /* 0x0000000000007946 */ /* 0x000fea0003800000 */
[----:B------:R-:W-:Y:S07]  /*6800*/  BSSY B1, `(.L_x_121) ;  /* 0x000001c000017945 */ /* 0x000fee0003800000 */
[----:B------:R-:W-:Y:S05]  /*6810*/  @P0 BRA `(.L_x_122) ;  /* 0x0000000000680947 */ /* 0x000fea0003800000 */
[----:B------:R-:W-:Y:S01]  /*6820*/  ISETP.NE.AND P2, PT, R79, RZ, PT ;  /* 0x000000ff4f00720c */ /* 0x000fe20003f45270 */
[----:B------:R-:W-:Y:S01]  /*6830*/  BSSY B0, `(.L_x_123) ;  /* 0x000000f000007945 */ /* 0x000fe20003800000 */
[----:B------:R-:W-:Y:S02]  /*6840*/  LOP3.LUT P1, RZ, R76, 0x40, RZ, 0xc0, !PT ;  /* 0x000000404cff7812 */ /* 0x000fe4000782c0ff */
[----:B------:R-:W-:Y:S09]  /*6850*/  PLOP3.LUT P0, PT, PT, PT, PT, 0x8, 0x80 ;  /* 0x000000000080781c */ /* 0x000ff20003f0e170 */
[----:B------:R-:W-:Y:S01]  /*6860*/  @P2 IMAD R4, R65, 0x800, R75 ;  /* 0x0000080041042824 */ /* 0x000fe200078e024b */
[----:B------:R-:W-:Y:S02]  /*6870*/  @P2 PLOP3.LUT P0, PT, P1, PT, PT, 0x80, 0x8 ;  /* 0x000000000008281c */ /* 0x000fe40000f0f070 */
[----:B------:R-:W-:Y:S02]  /*6880*/  ISETP.NE.AND P1, PT, R67, RZ, PT ;  /* 0x000000ff4300720c */ /* 0x000fe40003f25270 */
[----:B------:R-:W-:Y:S05]  /*6890*/  @P2 LEA R4, R4, UR41, 0x1 ;  /* 0x0000002904042c11 */ /* 0x000fea000f8e08ff */
[C---:B------:R-:W-:Y:S02]  /*68a0*/  @P2 VIADD R0, R4.reuse, 0x200 ;  /* 0x0000020004002836 */ /* 0x040fe40000000000 */
[----:B------:R-:W-:Y:S02]  /*68b0*/  @P2 VIADD R2, R4, 0x210 ;  /* 0x0000021004022836 */ /* 0x000fe40000000000 */
[----:B------:R-:W-:Y:S02]  /*68c0*/  @P0 VIADD R2, R0, 0xfffffff0 ;  /* 0xfffffff000020836 */ /* 0x000fe40000000000 */
[----:B------:R-:W-:Y:S05]  /*68d0*/  @P1 BRA `(.L_x_124) ;  /* 0x0000000000101947 */ /* 0x000fea0003800000 */
[----:B------:R-:W-:Y:S02]  /*68e0*/  LEA R3, R65, UR41, 0x3 ;  /* 0x0000002941037c11 */ /* 0x000fe4000f8e18ff */
[----:B------:R-:W-:Y:S04]  /*68f0*/  SHF.L.U32 R0, R68, 0x1f, RZ ;  /* 0x0000001f44007819 */ /* 0x000fe800000006ff */
[----:B------:R-:W1:Y:S02]  /*6900*/  SYNCS.PHASECHK.TRANS64.TRYWAIT P0, [R3+URZ+0xd0], R0 ;  /* 0x0000d000030075a7 */ /* 0x000e6400080011ff */
[----:B-1----:R-:W-:Y:S05]  /*6910*/  @!P0 BRA `(.L_x_125) ;  /* 0x00000034003c8947 */ /* 0x002fea0003800000 */
.L_x_124:
[----:B------:R-:W-:Y:S05]  /*6920*/  BSYNC B0 ;  /* 0x0000000000007941 */ /* 0x000fea0003800000 */
.L_x_123:
[----:B------:R-:W-:Y:S01]  /*6930*/  ISETP.NE.AND P0, PT, R79, RZ, PT ;  /* 0x000000ff4f00720c */ /* 0x000fe20003f05270 */
[----:B------:R-:W-:Y:S11]  /*6940*/  VIADD R65, R65, 0x1 ;  /* 0x0000000141417836 */ /* 0x000ff60000000000 */
[----:B------:R-:W-:Y:S01]  /*6950*/  @!UPT UIADD3 URZ, UPT, UPT, URZ, URZ, URZ ;  /* 0x000000fffffff290 */ /* 0x000fe2000fffe0ff */
[----:B------:R2:W3:Y:S04]  /*6960*/  @P0 LDS.128 R48, [R4+0x200] ;  /* 0x0002000004300984 */ /* 0x0004e80000000c00 */
[----:B------:R2:W4:Y:S01]  /*6970*/  @P0 LDS.128 R52, [R2] ;  /* 0x0000000002340984 */ /* 0x0005220000000c00 */
[C---:B------:R-:W-:Y:S04]  /*6980*/  ISETP.NE.AND P0, PT, R65.reuse, 0x4, PT ;  /* 0x000000044100780c */ /* 0x040fe80003f05270 */
[----:B-1----:R-:W-:Y:S02]  /*6990*/  SEL R0, RZ, 0x1, P0 ;  /* 0x00000001ff007807 */ /* 0x002fe40000000000 */
[----:B------:R-:W-:Y:S02]  /*69a0*/  SEL R65, R65, RZ, P0 ;  /* 0x000000ff41417207 */ /* 0x000fe40000000000 */
[----:B------:R-:W-:Y:S02]  /*69b0*/  LOP3.LUT R68, R68, R0, RZ, 0x3c, !PT ;  /* 0x0000000044447212 */ /* 0x000fe400078e3cff */
.L_x_122:
[----:B------:R-:W-:Y:S05]  /*69c0*/  BSYNC B1 ;  /* 0x0000000000017941 */ /* 0x000fea0003800000 */
.L_x_121:
[C---:B------:R-:W-:Y:S01]  /*69d0*/  LOP3.LUT P1, RZ, R25.reuse, R60, RZ, 0xfc, !PT ;  /* 0x0000003c19ff7212 */ /* 0x040fe2000782fcff */
[----:B------:R-:W-:Y:S01]  /*69e0*/  IMAD.SHL.U32 R23, R25, 0x10, RZ ;  /* 0x0000001019177824 */ /* 0x000fe200078e00ff */
[----:B------:R-:W-:Y:S01]  /*69f0*/  LEA R82, R26, UR41, 0x3 ;  /* 0x000000291a527c11 */ /* 0x000fe2000f8e18ff */
[----:B------:R-:W-:Y:S02]  /*6a00*/  BSSY B0, `(.L_x_126) ;  /* 0x0000009000007945 */ /* 0x000fe40003800000 */
[----:B--2---:R-:W-:Y:S05]  /*6a10*/  IMAD.IADD R2, R24, 0x1, R23 ;  /* 0x0000000118027824 */ /* 0x004fea00078e0217 */
[----:B------:R-:W-:Y:S04]  /*6a20*/  SHF.R.U32.HI R0, RZ, 0x15, R2 ;  /* 0x00000015ff007819 */ /* 0x000fe80000011602 */
[----:B------:R-:W-:Y:S01]  /*6a30*/  LOP3.LUT P0, RZ, R0, 0x3, R78, 0x48, !PT ;  /* 0x0000000300ff7812 */ /* 0x000fe2000780484e */
[----:B------:R-:W-:Y:S01]  /*6a40*/  @!UPT UIADD3 URZ, UPT, UPT, URZ, URZ, URZ ;  /* 0x000000fffffff290 */ /* 0x000fe2000fffe0ff */
[----:B------:R-:W-:Y:S11]  /*6a50*/  @P1 BRA `(.L_x_127) ;  /* 0x00000000000c1947 */ /* 0x000ff60003800000 */
[----:B------:R-:W-:Y:S04]  /*6a60*/  SHF.L.U32 R0, R74, 0x1f, RZ ;  /* 0x0000001f4a007819 */ /* 0x000fe800000006ff */
[----:B------:R-:W1:Y:S02]  /*6a70*/  SYNCS.PHASECHK.TRANS64.TRYWAIT P1, [R82+URZ+0x140], R0 ;  /* 0x00014000520075a7 */ /* 0x000e6400080211ff */
[----:B-1----:R-:W-:Y:S05]  /*6a80*/  @!P1 BRA `(.L_x_128) ;  /* 0x0000003000f49947 */ /* 0x002fea0003800000 */
.L_x_127:
[----:B------:R-:W-:Y:S05]  /*6a90*/  BSYNC B0 ;  /* 0x0000000000007941 */ /* 0x000fea0003800000 */
.L_x_126:
[----:B------:R-:W-:Y:S05]  /*6aa0*/  @!P0 BRA `(.L_x_129) ;  /* 0x0000000000408947 */ /* 0x000fea0003800000 */
[----:B------:R-:W2:Y:S01]  /*6ab0*/  LDCU.64 UR8, c[0x4][0x70] ;  /* 0x01000e00ff0877ac */ /* 0x000ea20008000a00 */
[----:B------:R-:W-:Y:S01]  /*6ac0*/  MOV R15, 0x0 ;  /* 0x00000000000f7802 */ /* 0x000fe20000000f00 */
[----:B------:R-:W-:Y:S02]  /*6ad0*/  HFMA2 R12, -RZ, RZ, 0, 5.9604644775390625e-08 ;  /* 0x00000001ff0c7431 */ /* 0x000fe400000001ff */
[----:B------:R-:W-:Y:S02]  /*6ae0*/  IMAD.MOV.U32 R8, RZ, RZ, 0x192 ;  /* 0x00000192ff087424 */ /* 0x000fe400078e00ff */
[----:B------:R-:W-:Y:S01]  /*6af0*/  IMAD.MOV.U32 R13, RZ, RZ, RZ ;  /* 0x000000ffff0d7224 */ /* 0x000fe200078e00ff */
[----:B------:R-:W5:Y:S01]  /*6b00*/  LDCU.64 UR6, c[0x4][0x78] ;  /* 0x01000f00ff0677ac */ /* 0x000f620008000a00 */
[----:B------:R-:W1:Y:S01]  /*6b10*/  LDC.64 R14, c[0x4][R15] ;  /* 0x010000000f0e7b82 */ /* 0x000e620000000a00 */
[----:B------:R-:W3:Y:S01]  /*6b20*/  LDCU.64 UR4, c[0x4][0x10] ;  /* 0x01000200ff0477ac */ /* 0x000ee20008000a00 */
[----:B--2---:R-:W-:Y:S01]  /*6b30*/  MOV R5, UR9 ;  /* 0x0000000900057c02 */ /* 0x004fe20008000f00 */
[----:B------:R-:W-:Y:S01]  /*6b40*/  IMAD.U32 R4, RZ, RZ, UR8 ;  /* 0x00000008ff047e24 */ /* 0x000fe2000f8e00ff */
[----:B-----5:R-:W-:Y:S01]  /*6b50*/  MOV R7, UR7 ;  /* 0x0000000700077c02 */ /* 0x020fe20008000f00 */
[----:B------:R-:W-:Y:S01]  /*6b60*/  IMAD.U32 R6, RZ, RZ, UR6 ;  /* 0x00000006ff067e24 */ /* 0x000fe2000f8e00ff */
[----:B---3--:R-:W-:Y:S01]  /*6b70*/  MOV R11, UR5 ;  /* 0x00000005000b7c02 */ /* 0x008fe20008000f00 */
[----:B------:R-:W-:Y:S02]  /*6b80*/  IMAD.U32 R10, RZ, RZ, UR4 ;  /* 0x00000004ff0a7e24 */ /* 0x000fe4000f8e00ff */
[----:B------:R-:W-:Y:S07]  /*6b90*/  LEPC R20, `(.L_x_129) ;  /* 0x000000001014794e */ /* 0x000fee0000000000 */
[----:B-1--4-:R-:W-:Y:S05]  /*6ba0*/  CALL.ABS.NOINC R14 ;  /* 0x000000000e007343 */ /* 0x012fea0003c00000 */
.L_x_129:
[----:B------:R-:W-:Y:S05]  /*6bb0*/  WARPSYNC.ALL ;  /* 0x0000000000007948 */ /* 0x000fea0003800000 */
[----:B------:R-:W-:Y:S01]  /*6bc0*/  R2UR UR4, R2 ;  /* 0x00000000020472ca */ /* 0x000fe200000e0000 */
[----:B------:R-:W-:Y:S01]  /*6bd0*/  BSSY.RECONVERGENT B1, `(.L_x_130) ;  /* 0x00000cb000017945 */ /* 0x000fe20003800200 */
[C---:B---3--:R-:W-:Y:S02]  /*6be0*/  SHF.L.U32 R20, R48.reuse, 0x10, RZ ;  /* 0x0000001030147819 */ /* 0x048fe400000006ff */
[----:B------:R-:W-:Y:S02]  /*6bf0*/  LOP3.LUT R21, R48, 0xffff0000, RZ, 0xc0, !PT ;  /* 0xffff000030157812 */ /* 0x000fe400078ec0ff */
[----:B------:R-:W-:Y:S02]  /*6c00*/  MOV R37, 0x3bbb989d ;  /* 0x3bbb989d00257802 */ /* 0x000fe40000000f00 */
[----:B------:R-:W-:Y:S05]  /*6c10*/  ISETP.NE.AND P1, PT, R25, 0x3, PT ;  /* 0x000000031900780c */ /* 0x000fea0003f25270 */
[----:B------:R-:W1:Y:S08]  /*6c20*/  LDTM.x16 R4, tmem[UR4] ;  /* 0x00000004000479ee */ /* 0x000e700008240000 */
[----:B------:R-:W-:Y:S01]  /*6c30*/  @!P1 NOP ;  /* 0x0000000000009918 */ /* 0x000fe20000000000 */
[C---:B-1----:R-:W-:Y:S01]  /*6c40*/  FMUL R0, R28.reuse, R4 ;  /* 0x000000041c007220 */ /* 0x042fe20000400000 */
[C---:B------:R-:W-:Y:S01]  /*6c50*/  FMUL R4, R28.reuse, R8 ;  /* 0x000000081c047220 */ /* 0x040fe20000400000 */
[C---:B------:R-:W-:Y:S01]  /*6c60*/  FMUL R8, R28.reuse, R12 ;  /* 0x0000000c1c087220 */ /* 0x040fe20000400000 */
[C---:B------:R-:W-:Y:S01]  /*6c70*/  FMUL R2, R28.reuse, R5 ;  /* 0x000000051c027220 */ /* 0x040fe20000400000 */
[C---:B------:R-:W-:Y:S01]  /*6c80*/  FMUL R12, R28.reuse, R16 ;  /* 0x000000101c0c7220 */ /* 0x040fe20000400000 */
[C---:B------:R-:W-:Y:S01]  /*6c90*/  FMUL R5, R28.reuse, R9 ;  /* 0x000000091c057220 */ /* 0x040fe20000400000 */
[C---:B------:R-:W-:Y:S01]  /*6ca0*/  FMUL R9, R28.reuse, R13 ;  /* 0x0000000d1c097220 */ /* 0x040fe20000400000 */
[C---:B------:R-:W-:Y:S01]  /*6cb0*/  SHF.L.U32 R16, R49.reuse, 0x10, RZ ;  /* 0x0000001031107819 */ /* 0x040fe200000006ff */
[C---:B------:R-:W-:Y:S01]  /*6cc0*/  FMUL R13, R28.reuse, R17 ;  /* 0x000000111c0d7220 */ /* 0x040fe20000400000 */
[C---:B------:R-:W-:Y:S01]  /*6cd0*/  FMUL R3, R28.reuse, R6 ;  /* 0x000000061c037220 */ /* 0x040fe20000400000 */
[C---:B------:R-:W-:Y:S01]  /*6ce0*/  FMUL R6, R28.reuse, R10 ;  /* 0x0000000a1c067220 */ /* 0x040fe20000400000 */
[----:B------:R-:W-:Y:S01]  /*6cf0*/  LOP3.LUT R17, R49, 0xffff0000, RZ, 0xc0, !PT ;  /* 0xffff000031117812 */ /* 0x000fe200078ec0ff */
[C---:B------:R-:W-:Y:S01]  /*6d00*/  FMUL R7, R28.reuse, R7 ;  /* 0x000000071c077220 */ /* 0x040fe20000400000 */
[----:B------:R-:W-:Y:S01]  /*6d10*/  FMUL R10, R28, R14 ;  /* 0x0000000e1c0a7220 */ /* 0x000fe20000400000 */
[C---:B------:R-:W-:Y:S01]  /*6d20*/  FFMA R0, R36.reuse, R20, R0 ;  /* 0x0000001424007223 */ /* 0x040fe20000000000 */
[----:B------:R-:W-:Y:S01]  /*6d30*/  FFMA R2, R36, R21, R2 ;  /* 0x0000001524027223 */ /* 0x000fe20000000002 */
[----:B------:R-:W-:Y:S01]  /*6d40*/  FMUL R14, R28, R18 ;  /* 0x000000121c0e7220 */ /* 0x000fe20000400000 */
[----:B------:R-:W-:Y:S01]  /*6d50*/  FFMA R3, R36, R16, R3 ;  /* 0x0000001024037223 */ /* 0x000fe20000000003 */
[----:B------:R-:W-:Y:S01]  /*6d60*/  SHF.L.U32 R18, R50, 0x10, RZ ;  /* 0x0000001032127819 */ /* 0x000fe200000006ff */
[----:B------:R-:W-:Y:S01]  /*6d70*/  FFMA R7, R36, R17, R7 ;  /* 0x0000001124077223 */ /* 0x000fe20000000007 */
[----:B------:R-:W-:Y:S01]  /*6d80*/  LOP3.LUT R16, R50, 0xffff0000, RZ, 0xc0, !PT ;  /* 0xffff000032107812 */ /* 0x000fe200078ec0ff */
[----:B------:R-:W-:Y:S01]  /*6d90*/  FMUL R11, R28, R11 ;  /* 0x0000000b1c0b7220 */ /* 0x000fe20000400000 */
[C---:B------:R-:W-:Y:S01]  /*6da0*/  SHF.L.U32 R20, R51.reuse, 0x10, RZ ;  /* 0x0000001033147819 */ /* 0x040fe200000006ff */
[C---:B------:R-:W-:Y:S01]  /*6db0*/  FFMA R4, R36.reuse, R18, R4 ;  /* 0x0000001224047223 */ /* 0x040fe20000000004 */
[----:B------:R-:W-:Y:S01]  /*6dc0*/  LOP3.LUT R17, R51, 0xffff0000, RZ, 0xc0, !PT ;  /* 0xffff000033117812 */ /* 0x000fe200078ec0ff */
[----:B------:R-:W-:Y:S01]  /*6dd0*/  FFMA R5, R36, R16, R5 ;  /* 0x0000001024057223 */ /* 0x000fe20000000005 */
[----:B----4-:R-:W-:Y:S01]  /*6de0*/  SHF.L.U32 R16, R52, 0x10, RZ ;  /* 0x0000001034107819 */ /* 0x010fe200000006ff */
[----:B------:R-:W-:Y:S01]  /*6df0*/  FFMA R6, R36, R20, R6 ;  /* 0x0000001424067223 */ /* 0x000fe20000000006 */
[----:B------:R-:W-:Y:S01]  /*6e00*/  LOP3.LUT R18, R52, 0xffff0000, RZ, 0xc0, !PT ;  /* 0xffff000034127812 */ /* 0x000fe200078ec0ff */
[C---:B------:R-:W-:Y:S01]  /*6e10*/  FFMA R11, R36.reuse, R17, R11 ;  /* 0x00000011240b7223 */ /* 0x040fe2000000000b */
[C---:B------:R-:W-:Y:S01]  /*6e20*/  SHF.L.U32 R17, R53.reuse, 0x10, RZ ;  /* 0x0000001035117819 */ /* 0x040fe200000006ff */
[C---:B------:R-:W-:Y:S01]  /*6e30*/  FFMA R8, R36.reuse, R16, R8 ;  /* 0x0000001024087223 */ /* 0x040fe20000000008 */
[----:B------:R-:W-:Y:S01]  /*6e40*/  LOP3.LUT R20, R53, 0xffff0000, RZ, 0xc0, !PT ;  /* 0xffff000035147812 */ /* 0x000fe200078ec0ff */
[----:B------:R-:W-:Y:S01]  /*6e50*/  FFMA R9, R36, R18, R9 ;  /* 0x0000001224097223 */ /* 0x000fe20000000009 */
[----:B------:R-:W-:Y:S01]  /*6e60*/  SHF.L.U32 R16, R54, 0x10, RZ ;  /* 0x0000001036107819 */ /* 0x000fe200000006ff */
[----:B------:R-:W-:Y:S01]  /*6e70*/  FFMA R10, R36, R17, R10 ;  /* 0x00000011240a7223 */ /* 0x000fe2000000000a */
[----:B------:R-:W-:Y:S01]  /*6e80*/  FMUL R15, R28, R15 ;  /* 0x0000000f1c0f7220 */ /* 0x000fe20000400000 */
[----:B------:R-:W-:Y:S01]  /*6e90*/  LOP3.LUT R17, R54, 0xffff0000, RZ, 0xc0, !PT ;  /* 0xffff000036117812 */ /* 0x000fe200078ec0ff */
[----:B------:R-:W-:Y:S01]  /*6ea0*/  FMUL R19, R28, R19 ;  /* 0x000000131c137220 */ /* 0x000fe20000400000 */
[C---:B------:R-:W-:Y:S01]  /*6eb0*/  SHF.L.U32 R18, R55.reuse, 0x10, RZ ;  /* 0x0000001037127819 */ /* 0x040fe200000006ff */
[C---:B------:R-:W-:Y:S01]  /*6ec0*/  FFMA R15, R36.reuse, R20, R15 ;  /* 0x00000014240f7223 */ /* 0x040fe2000000000f */
[C---:B------:R-:W-:Y:S01]  /*6ed0*/  FFMA R12, R36.reuse, R16, R12 ;  /* 0x00000010240c7223 */ /* 0x040fe2000000000c */
[C---:B------:R-:W-:Y:S01]  /*6ee0*/  FFMA R13, R36.reuse, R17, R13 ;  /* 0x00000011240d7223 */ /* 0x040fe2000000000d */
[----:B------:R-:W-:Y:S01]  /*6ef0*/  LOP3.LUT R16, R55, 0xffff0000, RZ, 0xc0, !PT ;  /* 0xffff000037107812 */ /* 0x000fe200078ec0ff */
[C---:B------:R-:W-:Y:S01]  /*6f00*/  FFMA R14, R36.reuse, R18, R14 ;  /* 0x00000012240e7223 */ /* 0x040fe2000000000e */
[----:B------:R-:W-:Y:S03]  /*6f10*/  HFMA2 R18, -RZ, RZ, 3.7421875, 0 ;  /* 0x437c0000ff127431 */ /* 0x000fe600000001ff */
[----:B------:R-:W-:Y:S01]  /*6f20*/  FFMA R19, R36, R16, R19 ;  /* 0x0000001024137223 */ /* 0x000fe20000000013 */
[CC--:B------:R-:W-:Y:S04]  /*6f30*/  FFMA.SAT R17, R0.reuse, -R37.reuse, 0.5 ;  /* 0x3f00000000117423 */ /* 0x0c0fe80000002825 */
[-C--:B------:R-:W-:Y:S04]  /*6f40*/  FFMA.RM R17, R17, R18.reuse, 12582913 ;  /* 0x4b40000111117423 */ /* 0x080fe80000004012 */
[----:B------:R-:W-:Y:S04]  /*6f50*/  FADD R16, R17, -12583039 ;  /* 0xcb40007f11107421 */ /* 0x000fe80000000000 */
[C---:B------:R-:W-:Y:S04]  /*6f60*/  FFMA R16, R0.reuse, -1.4426950216293334961, -R16 ;  /* 0xbfb8aa3b00107823 */ /* 0x040fe80000000810 */
[----:B------:R-:W-:Y:S01]  /*6f70*/  FFMA R16, R0, -1.925963033500011079e-08, R16 ;  /* 0xb2a5706000107823 */ /* 0x000fe20000000010 */
[-C--:B------:R-:W-:Y:S03]  /*6f80*/  FFMA.SAT R0, R2, -R37.reuse, 0.5 ;  /* 0x3f00000002007423 */ /* 0x080fe60000002825 */
[----:B------:R1:W2:Y:S01]  /*6f90*/  MUFU.EX2 R38, R16 ;  /* 0x0000001000267308 */ /* 0x0002a20000000800 */
[-C--:B------:R-:W-:Y:S04]  /*6fa0*/  FFMA.RM R20, R0, R18.reuse, 12582913 ;  /* 0x4b40000100147423 */ /* 0x080fe80000004012 */
[----:B------:R-:W-:Y:S04]  /*6fb0*/  FADD R0, R20, -12583039 ;  /* 0xcb40007f14007421 */ /* 0x000fe80000000000 */
[C---:B------:R-:W-:Y:S04]  /*6fc0*/  FFMA R0, R2.reuse, -1.4426950216293334961, -R0 ;  /* 0xbfb8aa3b02007823 */ /* 0x040fe80000000800 */
[----:B------:R-:W-:Y:S01]  /*6fd0*/  FFMA R0, R2, -1.925963033500011079e-08, R0 ;  /* 0xb2a5706002007823 */ /* 0x000fe20000000000 */
[-C--:B------:R-:W-:Y:S03]  /*6fe0*/  FFMA.SAT R2, R3, -R37.reuse, 0.5 ;  /* 0x3f00000003027423 */ /* 0x080fe60000002825 */
[----:B------:R3:W4:Y:S01]  /*6ff0*/  MUFU.EX2 R39, R0 ;  /* 0x0000000000277308 */ /* 0x0007220000000800 */
        /* <DEDUP_REMOVED lines=11> */
[----:B------:R-:W4:Y:S01]  /*70b0*/  MUFU.EX2 R41, R3 ;  /* 0x0000000300297308 */ /* 0x000f220000000800 */
[-C--:B------:R-:W-:Y:S04]  /*70c0*/  FFMA.RM R30, R7, R18.reuse, 12582913 ;  /* 0x4b400001071e7423 */ /* 0x080fe80000004012 */
[----:B------:R-:W-:Y:S04]  /*70d0*/  FADD R7, R30, -12583039 ;  /* 0xcb40007f1e077421 */ /* 0x000fe80000000000 */
[C---:B------:R-:W-:Y:S04]  /*70e0*/  FFMA R7, R4.reuse, -1.4426950216293334961, -R7 ;  /* 0xbfb8aa3b04077823 */ /* 0x040fe80000000807 */
[----:B------:R-:W-:Y:S01]  /*70f0*/  FFMA R7, R4, -1.925963033500011079e-08, R7 ;  /* 0xb2a5706004077823 */ /* 0x000fe20000000007 */
[-C--:B------:R-:W-:Y:S04]  /*7100*/  FFMA.SAT R4, R5, -R37.reuse, 0.5 ;  /* 0x3f00000005047423 */ /* 0x080fe80000002825 */
[-C--:B------:R-:W-:Y:S04]  /*7110*/  FFMA.RM R31, R4, R18.reuse, 12582913 ;  /* 0x4b400001041f7423 */ /* 0x080fe80000004012 */
[----:B------:R-:W-:Y:S04]  /*7120*/  FADD R4, R31, -12583039 ;  /* 0xcb40007f1f047421 */ /* 0x000fe80000000000 */
[C---:B------:R-:W-:Y:S04]  /*7130*/  FFMA R4, R5.reuse, -1.4426950216293334961, -R4 ;  /* 0xbfb8aa3b05047823 */ /* 0x040fe80000000804 */
[----:B------:R-:W-:Y:S01]  /*7140*/  FFMA R4, R5, -1.925963033500011079e-08, R4 ;  /* 0xb2a5706005047823 */ /* 0x000fe20000000004 */
[-C--:B------:R-:W-:Y:S03]  /*7150*/  FFMA.SAT R5, R6, -R37.reuse, 0.5 ;  /* 0x3f00000006057423 */ /* 0x080fe60000002825 */
[----:B------:R-:W-:Y:S01]  /*7160*/  MUFU.EX2 R42, R4 ;  /* 0x00000004002a7308 */ /* 0x000fe20000000800 */
        /* <DEDUP_REMOVED lines=23> */
[-C--:B-1----:R-:W-:Y:S04]  /*72e0*/  FFMA.RM R16, R9, R18.reuse, 12582913 ;  /* 0x4b40000109107423 */ /* 0x082fe80000004012 */
[C---:B------:R-:W-:Y:S01]  /*72f0*/  FADD R9, R16.reuse, -12583039 ;  /* 0xcb40007f10097421 */ /* 0x040fe20000000000 */
[----:B------:R-:W-:Y:S03]  /*7300*/  SHF.L.U32 R16, R16, 0x17, RZ ;  /* 0x0000001710107819 */ /* 0x000fe600000006ff */
[C---:B------:R-:W-:Y:S04]  /*7310*/  FFMA R9, R10.reuse, -1.4426950216293334961, -R9 ;  /* 0xbfb8aa3b0a097823 */ /* 0x040fe80000000809 */
[----:B------:R-:W-:Y:S01]  /*7320*/  FFMA R9, R10, -1.925963033500011079e-08, R9 ;  /* 0xb2a570600a097823 */ /* 0x000fe20000000009 */
[CC--:B---3--:R-:W-:Y:S03]  /*7330*/  FFMA.SAT R0, R15.reuse, -R37.reuse, 0.5 ;  /* 0x3f0000000f007423 */ /* 0x0c8fe60000002825 */
[----:B------:R1:W-:Y:S01]  /*7340*/  MUFU.EX2 R46, R9 ;  /* 0x00000009002e7308 */ /* 0x0003e20000000800 */
[-C--:B------:R-:W-:Y:S04]  /*7350*/  FFMA.RM R10, R0, R18.reuse, 12582913 ;  /* 0x4b400001000a7423 */ /* 0x080fe80000004012 */
[----:B------:R-:W-:Y:S04]  /*7360*/  FADD R0, R10, -12583039 ;  /* 0xcb40007f0a007421 */ /* 0x000fe80000000000 */
[C---:B------:R-:W-:Y:S04]  /*7370*/  FFMA R0, R15.reuse, -1.4426950216293334961, -R0 ;  /* 0xbfb8aa3b0f007823 */ /* 0x040fe80000000800 */
[----:B------:R-:W-:Y:S01]  /*7380*/  FFMA R0, R15, -1.925963033500011079e-08, R0 ;  /* 0xb2a570600f007823 */ /* 0x000fe20000000000 */
[-C--:B-----5:R-:W-:Y:S01]  /*7390*/  FFMA.SAT R2, R12, -R37.reuse, 0.5 ;  /* 0x3f0000000c027423 */ /* 0x0a0fe20000002825 */
[----:B------:R3:W5:Y:S01]  /*73a0*/  MUFU.EX2 R15, R7 ;  /* 0x00000007000f7308 */ /* 0x0007620000000800 */
[----:B-1----:R-:W-:Y:S04]  /*73b0*/  @!P1 IADD3 R9, PT, PT, R26, 0x1, RZ ;  /* 0x000000011a099810 */ /* 0x002fe80007ffe0ff */
[C---:B------:R-:W-:Y:S04]  /*73c0*/  @!P1 ISETP.NE.AND P0, PT, R9.reuse, 0x4, PT ;  /* 0x000000040900980c */ /* 0x040fe80003f05270 */
[----:B------:R-:W-:Y:S02]  /*73d0*/  @!P1 SEL R26, R9, RZ, P0 ;  /* 0x000000ff091a9207 */ /* 0x000fe40000000000 */
[----:B------:R-:W-:Y:S01]  /*73e0*/  SHF.L.U32 R9, R17, 0x17, RZ ;  /* 0x0000001711097819 */ /* 0x000fe200000006ff */
[-C--:B---3--:R-:W-:Y:S04]  /*73f0*/  FFMA.RM R7, R2, R18.reuse, 12582913 ;  /* 0x4b40000102077423 */ /* 0x088fe80000004012 */
[C---:B------:R-:W-:Y:S01]  /*7400*/  FADD R2, R7.reuse, -12583039 ;  /* 0xcb40007f07027421 */ /* 0x040fe20000000000 */
[----:B------:R-:W-:Y:S03]  /*7410*/  SHF.L.U32 R7, R7, 0x17, RZ ;  /* 0x0000001707077819 */ /* 0x000fe600000006ff */
[C---:B------:R-:W-:Y:S04]  /*7420*/  FFMA R2, R12.reuse, -1.4426950216293334961, -R2 ;  /* 0xbfb8aa3b0c027823 */ /* 0x040fe80000000802 */
[----:B------:R-:W-:Y:S01]  /*7430*/  FFMA R2, R12, -1.925963033500011079e-08, R2 ;  /* 0xb2a570600c027823 */ /* 0x000fe20000000002 */
[-C--:B------:R-:W-:Y:S01]  /*7440*/  FFMA.SAT R3, R13, -R37.reuse, 0.5 ;  /* 0x3f0000000d037423 */ /* 0x080fe20000002825 */
[----:B------:R-:W-:Y:S02]  /*7450*/  @!P1 SEL R12, RZ, 0x1, P0 ;  /* 0x00000001ff0c9807 */ /* 0x000fe40000000000 */
[----:B------:R-:W-:Y:S01]  /*7460*/  MUFU.EX2 R17, R2 ;  /* 0x0000000200117308 */ /* 0x000fe20000000800 */
[----:B------:R-:W-:Y:S01]  /*7470*/  FFMA.RM R5, R3, R18, 12582913 ;  /* 0x4b40000103057423 */ /* 0x000fe20000004012 */
[----:B------:R-:W-:Y:S03]  /*7480*/  @!P1 LOP3.LUT R74, R74, R12, RZ, 0x3c, !PT ;  /* 0x0000000c4a4a9212 */ /* 0x000fe600078e3cff */
[C---:B------:R-:W-:Y:S01]  /*7490*/  FADD R3, R5.reuse, -12583039 ;  /* 0xcb40007f05037421 */ /* 0x040fe20000000000 */
[----:B------:R-:W-:Y:S03]  /*74a0*/  SHF.L.U32 R5, R5, 0x17, RZ ;  /* 0x0000001705057819 */ /* 0x000fe600000006ff */
[C---:B------:R-:W-:Y:S04]  /*74b0*/  FFMA R3, R13.reuse, -1.4426950216293334961, -R3 ;  /* 0xbfb8aa3b0d037823 */ /* 0x040fe80000000803 */
[----:B------:R-:W-:Y:S01]  /*74c0*/  FFMA R3, R13, -1.925963033500011079e-08, R3 ;  /* 0xb2a570600d037823 */ /* 0x000fe20000000003 */
[-C--:B------:R-:W-:Y:S01]  /*74d0*/  FFMA.SAT R6, R14, -R37.reuse, 0.5 ;  /* 0x3f0000000e067423 */ /* 0x080fe20000002825 */
[----:B------:R1:W3:Y:S03]  /*74e0*/  MUFU.EX2 R13, R11 ;  /* 0x0000000b000d7308 */ /* 0x0002e60000000800 */
[-C--:B------:R-:W-:Y:S04]  /*74f0*/  FFMA.RM R6, R6, R18.reuse, 12582913 ;  /* 0x4b40000106067423 */ /* 0x080fe80000004012 */
[C---:B------:R-:W-:Y:S01]  /*7500*/  FADD R4, R6.reuse, -12583039 ;  /* 0xcb40007f06047421 */ /* 0x040fe20000000000 */
[----:B------:R-:W-:Y:S03]  /*7510*/  SHF.L.U32 R6, R6, 0x17, RZ ;  /* 0x0000001706067819 */ /* 0x000fe600000006ff */
[C---:B------:R-:W-:Y:S04]  /*7520*/  FFMA R4, R14.reuse, -1.4426950216293334961, -R4 ;  /* 0xbfb8aa3b0e047823 */ /* 0x040fe80000000804 */
[----:B------:R-:W-:Y:S01]  /*7530*/  FFMA R4, R14, -1.925963033500011079e-08, R4 ;  /* 0xb2a570600e047823 */ /* 0x000fe20000000004 */
[----:B------:R-:W-:Y:S01]  /*7540*/  FFMA.SAT R8, R19, -R37, 0.5 ;  /* 0x3f00000013087423 */ /* 0x000fe20000002825 */
[----:B-1----:R-:W-:Y:S01]  /*7550*/  @!P1 IADD3 R11, PT, PT, R82, 0x160, RZ ;  /* 0x00000160520b9810 */ /* 0x002fe20007ffe0ff */
[----:B------:R-:W-:Y:S01]  /*7560*/  MUFU.EX2 R37, R3 ;  /* 0x0000000300257308 */ /* 0x000fe20000000800 */
[----:B------:R-:W-:Y:S01]  /*7570*/  SHF.L.U32 R14, R30, 0x17, RZ ;  /* 0x000000171e0e7819 */ /* 0x000fe200000006ff */
[----:B------:R-:W-:Y:S01]  /*7580*/  FFMA.RM R8, R8, R18, 12582913 ;  /* 0x4b40000108087423 */ /* 0x000fe20000004012 */
[----:B------:R-:W-:Y:S04]  /*7590*/  @!P1 LOP3.LUT R11, R11, 0xfefffff8, RZ, 0xc0, !PT ;  /* 0xfefffff80b0b9812 */ /* 0x000fe800078ec0ff */
[----:B------:R1:W-:Y:S03]  /*75a0*/  @!P1 SYNCS.ARRIVE.TRANS64.RED.A1T0 RZ, [R11+URZ], RZ ;  /* 0x000000ff0bff99a7 */ /* 0x0003e600081004ff */
[----:B------:R2:W3:Y:S02]  /*75b0*/  MUFU.EX2 R18, R0 ;  /* 0x0000000000127308 */ /* 0x0004e40000000800 */
[----:B--2---:R-:W-:Y:S04]  /*75c0*/  FADD R0, R8, -12583039 ;  /* 0xcb40007f08007421 */ /* 0x004fe80000000000 */
[----:B------:R-:W-:Y:S01]  /*75d0*/  FFMA R0, R19, -1.4426950216293334961, -R0 ;  /* 0xbfb8aa3b13007823 */ /* 0x000fe20000000800 */
[----:B-1----:R-:W-:Y:S03]  /*75e0*/  SHF.L.U32 R11, R21, 0x17, RZ ;  /* 0x00000017150b7819 */ /* 0x002fe600000006ff */
[----:B------:R-:W-:Y:S01]  /*75f0*/  FFMA R0, R19, -1.925963033500011079e-08, R0 ;  /* 0xb2a5706013007823 */ /* 0x000fe20000000000 */
[----:B------:R-:W-:Y:S01]  /*7600*/  FFMA R2, R38, R9, 1 ;  /* 0x3f80000026027423 */ /* 0x000fe20000000009 */
[----:B------:R-:W-:Y:S01]  /*7610*/  SHF.L.U32 R9, R20, 0x17, RZ ;  /* 0x0000001714097819 */ /* 0x000fe200000006ff */
[----:B------:R1:W2:Y:S03]  /*7620*/  MUFU.EX2 R38, R4 ;  /* 0x0000000400267308 */ /* 0x0002a60000000800 */
[----:B------:R-:W-:Y:S01]  /*7630*/  IADD3 R12, PT, PT, R2, 0x1800000, RZ ;  /* 0x01800000020c7810 */ /* 0x000fe20007ffe0ff */
[----:B----4-:R-:W-:Y:S01]  /*7640*/  FFMA R3, R39, R9, 1 ;  /* 0x3f80000027037423 */ /* 0x010fe20000000009 */
[----:B------:R-:W-:Y:S01]  /*7650*/  SHF.L.U32 R9, R29, 0x17, RZ ;  /* 0x000000171d097819 */ /* 0x000fe200000006ff */
[----:B------:R-:W-:Y:S01]  /*7660*/  FFMA R11, R40, R11, 1 ;  /* 0x3f800000280b7423 */ /* 0x000fe2000000000b */
[----:B------:R-:W-:Y:S02]  /*7670*/  LOP3.LUT R19, R12, 0x7f800000, RZ, 0xc0, !PT ;  /* 0x7f8000000c137812 */ /* 0x000fe400078ec0ff */
[----:B------:R-:W-:Y:S01]  /*7680*/  SHF.L.U32 R12, R31, 0x17, RZ ;  /* 0x000000171f0c7819 */ /* 0x000fe200000006ff */
[----:B------:R-:W-:Y:S01]  /*7690*/  FFMA R20, R41, R9, 1 ;  /* 0x3f80000029147423 */ /* 0x000fe20000000009 */
[----:B------:R-:W-:Y:S01]  /*76a0*/  ISETP.GT.U32.AND P0, PT, R19, 0x1ffffff, PT ;  /* 0x01ffffff1300780c */ /* 0x000fe20003f04070 */
[----:B-----5:R-:W-:Y:S01]  /*76b0*/  FFMA R14, R15, R14, 1 ;  /* 0x3f8000000f0e7423 */ /* 0x020fe2000000000e */
[----:B------:R-:W-:Y:S01]  /*76c0*/  SHF.L.U32 R15, R34, 0x17, RZ ;  /* 0x00000017220f7819 */ /* 0x000fe200000006ff */
[----:B------:R-:W-:Y:S01]  /*76d0*/  FFMA R9, R42, R12, 1 ;  /* 0x3f8000002a097423 */ /* 0x000fe2000000000c */
[----:B------:R-:W-:Y:S02]  /*76e0*/  SHF.L.U32 R12, R33, 0x17, RZ ;  /* 0x00000017210c7819 */ /* 0x000fe400000006ff */
[----:B-1----:R-:W-:Y:S02]  /*76f0*/  SHF.L.U32 R4, R32, 0x17, RZ ;  /* 0x0000001720047819 */ /* 0x002fe400000006ff */
[----:B------:R1:W4:Y:S03]  /*7700*/  MUFU.EX2 R32, R0 ;  /* 0x0000000000207308 */ /* 0x0003260000000800 */
[----:B------:R-:W-:Y:S01]  /*7710*/  FFMA R31, R43, R4, 1 ;  /* 0x3f8000002b1f7423 */ /* 0x000fe20000000004 */
[----:B------:R-:W-:Y:S01]  /*7720*/  FFMA R29, R44, R12, 1 ;  /* 0x3f8000002c1d7423 */ /* 0x000fe2000000000c */
[----:B---3--:R-:W-:Y:S01]  /*7730*/  FFMA R19, R13, R15, 1 ;  /* 0x3f8000000d137423 */ /* 0x008fe2000000000f */
[----:B------:R-:W-:Y:S02]  /*7740*/  SHF.L.U32 R4, R8, 0x17, RZ ;  /* 0x0000001708047819 */ /* 0x000fe400000006ff */
[----:B-1----:R-:W-:Y:S05]  /*7750*/  SHF.L.U32 R0, R35, 0x17, RZ ;  /* 0x0000001723007819 */ /* 0x002fea00000006ff */
[----:B------:R-:W-:Y:S01]  /*7760*/  FFMA R13, R45, R0, 1 ;  /* 0x3f8000002d0d7423 */ /* 0x000fe20000000000 */
[----:B------:R-:W-:Y:S01]  /*7770*/  SHF.L.U32 R0, R10, 0x17, RZ ;  /* 0x000000170a007819 */ /* 0x000fe200000006ff */
[----:B------:R-:W-:Y:S04]  /*7780*/  FFMA R12, R46, R16, 1 ;  /* 0x3f8000002e0c7423 */ /* 0x000fe80000000010 */
[----:B------:R-:W-:Y:S01]  /*7790*/  FFMA R30, R18, R0, 1 ;  /* 0x3f800000121e7423 */ /* 0x000fe20000000000 */
[----:B------:R-:W-:Y:S01]  /*77a0*/  FFMA R21, R17, R7, 1 ;  /* 0x3f80000011157423 */ /* 0x000fe20000000007 */
[----:B------:R-:W-:Y:S01]  /*77b0*/  FFMA R15, R37, R5, 1 ;  /* 0x3f800000250f7423 */ /* 0x000fe20000000005 */
[----:B--2---:R-:W-:Y:S01]  /*77c0*/  FFMA R18, R38, R6, 1 ;  /* 0x3f80000026127423 */ /* 0x004fe20000000006 */
[----:B----4-:R-:W-:Y:S01]  /*77d0*/  FFMA R17, R32, R4, 1 ;  /* 0x3f80000020117423 */ /* 0x010fe20000000004 */
[----:B------:R-:W-:Y:S06]  /*77e0*/  @P0 BRA `(.L_x_131) ;  /* 0x0000000000140947 */ /* 0x000fec0003800000 */
[----:B------:R-:W-:Y:S02]  /*77f0*/  MOV R35, R2 ;  /* 0x0000000200237202 */ /* 0x000fe40000000f00 */
[----:B------:R-:W-:Y:S02]  /*7800*/  MOV R34, 0x7820 ;  /* 0x0000782000227802 */ /* 0x000fe40000000f00 */
[----:B------:R-:W-:Y:S05]  /*7810*/  CALL.REL.NOINC `($__internal_3_$__cuda_sm20_rcp_rn_f32_slowpath) ;  /* 0x0000002400c87944 */ /* 0x000fea0003c00000 */
[----:B------:R-:W-:Y:S01]  /*7820*/  MOV R0, R16 ;  /* 0x0000001000007202 */ /* 0x000fe20000000f00 */
[----:B------:R-:W-:Y:S05]  /*7830*/  BRA `(.L_x_132) ;  /* 0x0000000000107947 */ /* 0x000fea0003800000 */
.L_x_131:
[----:B------:R-:W1:Y:S02]  /*7840*/  MUFU.RCP R0, R2 ;  /* 0x0000000200007308 */ /* 0x000e640000001000 */
[----:B-1----:R-:W-:Y:S04]  /*7850*/  FFMA R2, R2, R0, -1 ;  /* 0xbf80000002027423 */ /* 0x002fe80000000000 */
[----:B------:R-:W-:Y:S04]  /*7860*/  FADD.FTZ R2, -R2, -RZ ;  /* 0x800000ff02027221 */ /* 0x000fe80000010100 */
[----:B------:R-:W-:Y:S07]  /*7870*/  FFMA R0, R0, R2, R0 ;  /* 0x0000000200007223 */ /* 0x000fee0000000000 */
.L_x_132:
[----:B------:R-:W-:Y:S05]  /*7880*/  BSYNC.RECONVERGENT B1 ;  /* 0x0000000000017941 */ /* 0x000fea0003800200 */
.L_x_130:
[----:B------:R-:W-:Y:S01]  /*7890*/  VIADD R2, R3, 0x1800000 ;  /* 0x0180000003027836 */ /* 0x000fe20000000000 */
[----:B------:R-:W-:Y:S04]  /*78a0*/  BSSY.RECONVERGENT B1, `(.L_x_133) ;  /* 0x000000e000017945 */ /* 0x000fe80003800200 */
[----:B------:R-:W-:Y:S04]  /*78b0*/  LOP3.LUT R2, R2, 0x7f800000, RZ, 0xc0, !PT ;  /* 0x7f80000002027812 */ /* 0x000fe800078ec0ff */
[----:B------:R-:W-:Y:S11]  /*78c0*/  ISETP.GT.U32.AND P0, PT, R2, 0x1ffffff, PT ;  /* 0x01ffffff0200780c */ /* 0x000ff60003f04070 */
[----:B------:R-:W-:Y:S02]  /*78d0*/  @!UPT UIADD3 URZ, UPT, UPT, URZ, URZ, URZ ;  /* 0x000000fffffff290 */ /* 0x000fe4000fffe0ff */
[----:B------:R-:W-:Y:S05]  /*78e0*/  @P0 BRA `(.L_x_134) ;  /* 0x0000000000140947 */ /* 0x000fea0003800000 */
[----:B------:R-:W-:Y:S02]  /*78f0*/  MOV R35, R3 ;  /* 0x0000000300237202 */ /* 0x000fe40000000f00 */
[----:B------:R-:W-:Y:S02]  /*7900*/  MOV R34, 0x7920 ;  /* 0x0000792000227802 */ /* 0x000fe40000000f00 */
[----:B------:R-:W-:Y:S05]  /*7910*/  CALL.REL.NOINC `($__internal_3_$__cuda_sm20_rcp_rn_f32_slowpath) ;  /* 0x0000002400887944 */ /* 0x000fea0003c00000 */
[----:B------:R-:W-:Y:S01]  /*7920*/  MOV R2, R16 ;  /* 0x0000001000027202 */ /* 0x000fe20000000f00 */
[----:B------:R-:W-:Y:S05]  /*7930*/  BRA `(.L_x_135) ;  /* 0x0000000000107947 */ /* 0x000fea0003800000 */
.L_x_134:
[----:B------:R-:W1:Y:S02]  /*7940*/  MUFU.RCP R2, R3 ;  /* 0x0000000300027308 */ /* 0x000e640000001000 */
[----:B-1----:R-:W-:Y:S04]  /*7950*/  FFMA R3, R3, R2, -1 ;  /* 0xbf80000003037423 */ /* 0x002fe80000000002 */
[----:B------:R-:W-:Y:S04]  /*7960*/  FADD.FTZ R3, -R3, -RZ ;  /* 0x800000ff03037221 */ /* 0x000fe80000010100 */
[----:B------:R-:W-:Y:S07]  /*7970*/  FFMA R2, R2, R3, R2 ;  /* 0x0000000302027223 */ /* 0x000fee0000000002 */
.L_x_135:
[----:B------:R-:W-:Y:S05]  /*7980*/  BSYNC.RECONVERGENT B1 ;  /* 0x0000000000017941 */ /* 0x000fea0003800200 */
.L_x_133:
        /* <DEDUP_REMOVED lines=11> */
.L_x_137:
[----:B------:R-:W1:Y:S02]  /*7a40*/  MUFU.RCP R3, R11 ;  /* 0x0000000b00037308 */ /* 0x000e640000001000 */
[----:B-1----:R-:W-:Y:S04]  /*7a50*/  FFMA R4, R11, R3, -1 ;  /* 0xbf8000000b047423 */ /* 0x002fe80000000003 */
[----:B------:R-:W-:Y:S04]  /*7a60*/  FADD.FTZ R4, -R4, -RZ ;  /* 0x800000ff04047221 */ /* 0x000fe80000010100 */
[----:B------:R-:W-:Y:S07]  /*7a70*/  FFMA R3, R3, R4, R3 ;  /* 0x0000000403037223 */ /* 0x000fee0000000003 */
.L_x_138:
[----:B------:R-:W-:Y:S05]  /*7a80*/  BSYNC.RECONVERGENT B1 ;  /* 0x0000000000017941 */ /* 0x000fea0003800200 */
.L_x_136:
        /* <DEDUP_REMOVED lines=11> */
.L_x_140:
[----:B------:R-:W1:Y:S02]  /*7b40*/  MUFU.RCP R4, R20 ;  /* 0x0000001400047308 */ /* 0x000e640000001000 */
[----:B-1----:R-:W-:Y:S04]  /*7b50*/  FFMA R5, R20, R4, -1 ;  /* 0xbf80000014057423 */ /* 0x002fe80000000004 */
[----:B------:R-:W-:Y:S04]  /*7b60*/  FADD.FTZ R5, -R5, -RZ ;  /* 0x800000ff05057221 */ /* 0x000fe80000010100 */
[----:B------:R-:W-:Y:S07]  /*7b70*/  FFMA R4, R4, R5, R4 ;  /* 0x0000000504047223 */ /* 0x000fee0000000004 */
.L_x_141:
[----:B------:R-:W-:Y:S05]  /*7b80*/  BSYNC.RECONVERGENT B1 ;  /* 0x0000000000017941 */ /* 0x000fea0003800200 */
.L_x_139:
        /* <DEDUP_REMOVED lines=11> */
.L_x_143:
[----:B------:R-:W1:Y:S02]  /*7c40*/  MUFU.RCP R5, R14 ;  /* 0x0000000e00057308 */ /* 0x000e640000001000 */
[----:B-1----:R-:W-:Y:S04]  /*7c50*/  FFMA R6, R14, R5, -1 ;  /* 0xbf8000000e067423 */ /* 0x002fe80000000005 */
[----:B------:R-:W-:Y:S04]  /*7c60*/  FADD.FTZ R6, -R6, -RZ ;  /* 0x800000ff06067221 */ /* 0x000fe80000010100 */
[----:B------:R-:W-:Y:S07]  /*7c70*/  FFMA R5, R5, R6, R5 ;  /* 0x0000000605057223 */ /* 0x000fee0000000005 */
.L_x_144:
[----:B------:R-:W-:Y:S05]  /*7c80*/  BSYNC.RECONVERGENT B1 ;  /* 0x0000000000017941 */ /* 0x000fea0003800200 */
.L_x_142:
        /* <DEDUP_REMOVED lines=11> */
.L_x_146:
[----:B------:R-:W1:Y:S02]  /*7d40*/  MUFU.RCP R6, R9 ;  /* 0x0000000900067308 */ /* 0x000e640000001000 */
[----:B-1----:R-:W-:Y:S04]  /*7d50*/  FFMA R7, R9, R6, -1 ;  /* 0xbf80000009077423 */ /* 0x002fe80000000006 */
[----:B------:R-:W-:Y:S04]  /*7d60*/  FADD.FTZ R7, -R7, -RZ ;  /* 0x800000ff07077221 */ /* 0x000fe80000010100 */
[----:B------:R-:W-:Y:S07]  /*7d70*/  FFMA R6, R6, R7, R6 ;  /* 0x0000000706067223 */ /* 0x000fee0000000006 */
.L_x_147:
[----:B------:R-:W-:Y:S05]  /*7d80*/  BSYNC.RECONVERGENT B1 ;  /* 0x0000000000017941 */ /* 0x000fea0003800200 */
.L_x_145:
        /* <DEDUP_REMOVED lines=11> */
.L_x_149:
[----:B------:R-:W1:Y:S02]  /*7e40*/  MUFU.RCP R7, R31 ;  /* 0x0000001f00077308 */ /* 0x000e640000001000 */
[----:B-1----:R-:W-:Y:S04]  /*7e50*/  FFMA R8, R31, R7, -1 ;  /* 0xbf8000001f087423 */ /* 0x002fe80000000007 */
[----:B------:R-:W-:Y:S04]  /*7e60*/  FADD.FTZ R8, -R8, -RZ ;  /* 0x800000ff08087221 */ /* 0x000fe80000010100 */
[----:B------:R-:W-:Y:S07]  /*7e70*/  FFMA R7, R7, R8, R7 ;  /* 0x0000000807077223 */ /* 0x000fee0000000007 */
.L_x_150:
[----:B------:R-:W-:Y:S05]  /*7e80*/  BSYNC.RECONVERGENT B1 ;  /* 0x0000000000017941 */ /* 0x000fea0003800200 */
.L_x_148:
        /* <DEDUP_REMOVED lines=11> */
.L_x_152:
[----:B------:R-:W1:Y:S02]  /*7f40*/  MUFU.RCP R8, R29 ;  /* 0x0000001d00087308 */ /* 0x000e640000001000 */
[----:B-1----:R-:W-:Y:S04]  /*7f50*/  FFMA R9, R29, R8, -1 ;  /* 0xbf8000001d097423 */ /* 0x002fe80000000008 */
[----:B------:R-:W-:Y:S04]  /*7f60*/  FADD.FTZ R9, -R9, -RZ ;  /* 0x800000ff09097221 */ /* 0x000fe80000010100 */
[----:B------:R-:W-:Y:S07]  /*7f70*/  FFMA R8, R8, R9, R8 ;  /* 0x0000000908087223 */ /* 0x000fee0000000008 */
.L_x_153:
[----:B------:R-:W-:Y:S05]  /*7f80*/  BSYNC.RECONVERGENT B1 ;  /* 0x0000000000017941 */ /* 0x000fea0003800200 */
.L_x_151:
        /* <DEDUP_REMOVED lines=11> */
.L_x_155:
[----:B------:R-:W1:Y:S02]  /*8040*/  MUFU.RCP R9, R19 ;  /* 0x0000001300097308 */ /* 0x000e640000001000 */
[----:B-1----:R-:W-:Y:S04]  /*8050*/  FFMA R10, R19, R9, -1 ;  /* 0xbf800000130a7423 */ /* 0x002fe80000000009 */
[----:B------:R-:W-:Y:S04]  /*8060*/  FADD.FTZ R10, -R10, -RZ ;  /* 0x800000ff0a0a7221 */ /* 0x000fe80000010100 */
[----:B------:R-:W-:Y:S07]  /*8070*/  FFMA R9, R9, R10, R9 ;  /* 0x0000000a09097223 */ /* 0x000fee0000000009 */
.L_x_156:
[----:B------:R-:W-:Y:S05]  /*8080*/  BSYNC.RECONVERGENT B1 ;  /* 0x0000000000017941 */ /* 0x000fea0003800200 */
.L_x_154:
        /* <DEDUP_REMOVED lines=11> */
.L_x_158:
[----:B------:R-:W1:Y:S02]  /*8140*/  MUFU.RCP R10, R13 ;  /* 0x0000000d000a7308 */ /* 0x000e640000001000 */
[----:B-1----:R-:W-:Y:S04]  /*8150*/  FFMA R11, R13, R10, -1 ;  /* 0xbf8000000d0b7423 */ /* 0x002fe8000000000a */
[----:B------:R-:W-:Y:S04]  /*8160*/  FADD.FTZ R11, -R11, -RZ ;  /* 0x800000ff0b0b7221 */ /* 0x000fe80000010100 */
[----:B------:R-:W-:Y:S07]  /*8170*/  FFMA R10, R10, R11, R10 ;  /* 0x0000000b0a0a7223 */ /* 0x000fee000000000a */
.L_x_159:
[----:B------:R-:W-:Y:S05]  /*8180*/  BSYNC.RECONVERGENT B1 ;  /* 0x0000000000017941 */ /* 0x000fea0003800200 */
.L_x_157:
        /* <DEDUP_REMOVED lines=11> */
.L_x_161:
[----:B------:R-:W1:Y:S02]  /*8240*/  MUFU.RCP R11, R12 ;  /* 0x0000000c000b7308 */ /* 0x000e640000001000 */
[----:B-1----:R-:W-:Y:S04]  /*8250*/  FFMA R12, R12, R11, -1 ;  /* 0xbf8000000c0c7423 */ /* 0x002fe8000000000b */
[----:B------:R-:W-:Y:S04]  /*8260*/  FADD.FTZ R12, -R12, -RZ ;  /* 0x800000ff0c0c7221 */ /* 0x000fe80000010100 */
[----:B------:R-:W-:Y:S07]  /*8270*/  FFMA R11, R11, R12, R11 ;  /* 0x0000000c0b0b7223 */ /* 0x000fee000000000b */
.L_x_162:
[----:B------:R-:W-:Y:S05]  /*8280*/  BSYNC.RECONVERGENT B1 ;  /* 0x0000000000017941 */ /* 0x000fea0003800200 */
.L_x_160:
        /* <DEDUP_REMOVED lines=11> */
.L_x_164:
[----:B------:R-:W1:Y:S02]  /*8340*/  MUFU.RCP R12, R30 ;  /* 0x0000001e000c7308 */ /* 0x000e640000001000 */
[----:B-1----:R-:W-:Y:S04]  /*8350*/  FFMA R13, R30, R12, -1 ;  /* 0xbf8000001e0d7423 */ /* 0x002fe8000000000c */
[----:B------:R-:W-:Y:S04]  /*8360*/  FADD.FTZ R13, -R13, -RZ ;  /* 0x800000ff0d0d7221 */ /* 0x000fe80000010100 */
[----:B------:R-:W-:Y:S07]  /*8370*/  FFMA R12, R12, R13, R12 ;  /* 0x0000000d0c0c7223 */ /* 0x000fee000000000c */
.L_x_165:
[----:B------:R-:W-:Y:S05]  /*8380*/  BSYNC.RECONVERGENT B1 ;  /* 0x0000000000017941 */ /* 0x000fea0003800200 */
.L_x_163:
        /* <DEDUP_REMOVED lines=11> */
.L_x_167:
[----:B------:R-:W1:Y:S02]  /*8440*/  MUFU.RCP R13, R21 ;  /* 0x00000015000d7308 */ /* 0x000e640000001000 */
[----:B-1----:R-:W-:Y:S04]  /*8450*/  FFMA R14, R21, R13, -1 ;  /* 0xbf800000150e7423 */ /* 0x002fe8000000000d */
[----:B------:R-:W-:Y:S04]  /*8460*/  FADD.FTZ R14, -R14, -RZ ;  /* 0x800000ff0e0e7221 */ /* 0x000fe80000010100 */
[----:B------:R-:W-:Y:S07]  /*8470*/  FFMA R13, R13, R14, R13 ;  /* 0x0000000e0d0d7223 */ /* 0x000fee000000000d */
.L_x_168:
[----:B------:R-:W-:Y:S05]  /*8480*/  BSYNC.RECONVERGENT B1 ;  /* 0x0000000000017941 */ /* 0x000fea0003800200 */
.L_x_166:
        /* <DEDUP_REMOVED lines=11> */
.L_x_170:
[----:B------:R-:W1:Y:S02]  /*8540*/  MUFU.RCP R14, R15 ;  /* 0x0000000f000e7308 */ /* 0x000e640000001000 */
[----:B-1----:R-:W-:Y:S04]  /*8550*/  FFMA R15, R15, R14, -1 ;  /* 0xbf8000000f0f7423 */ /* 0x002fe8000000000e */
[----:B------:R-:W-:Y:S04]  /*8560*/  FADD.FTZ R15, -R15, -RZ ;  /* 0x800000ff0f0f7221 */ /* 0x000fe80000010100 */
[----:B------:R-:W-:Y:S07]  /*8570*/  FFMA R14, R14, R15, R14 ;  /* 0x0000000f0e0e7223 */ /* 0x000fee000000000e */
.L_x_171:
[----:B------:R-:W-:Y:S05]  /*8580*/  BSYNC.RECONVERGENT B1 ;  /* 0x0000000000017941 */ /* 0x000fea0003800200 */
.L_x_169:
        /* <DEDUP_REMOVED lines=11> */
.L_x_173:
[----:B------:R-:W1:Y:S02]  /*8640*/  MUFU.RCP R15, R18 ;  /* 0x00000012000f7308 */ /* 0x000e640000001000 */
[----:B-1----:R-:W-:Y:S04]  /*8650*/  FFMA R18, R18, R15, -1 ;  /* 0xbf80000012127423 */ /* 0x002fe8000000000f */
[----:B------:R-:W-:Y:S04]  /*8660*/  FADD.FTZ R18, -R18, -RZ ;  /* 0x800000ff12127221 */ /* 0x000fe80000010100 */
[----:B------:R-:W-:Y:S07]  /*8670*/  FFMA R15, R15, R18, R15 ;  /* 0x000000120f0f7223 */ /* 0x000fee000000000f */
.L_x_174:
[----:B------:R-:W-:Y:S05]  /*8680*/  BSYNC.RECONVERGENT B1 ;  /* 0x0000000000017941 */ /* 0x000fea0003800200 */
.L_x_172:
        /* <DEDUP_REMOVED lines=9> */
[----:B------:R-:W-:Y:S05]  /*8720*/  BRA `(.L_x_177) ;  /* 0x0000000000107947 */ /* 0x000fea0003800000 */
.L_x_176:
[----:B------:R-:W1:Y:S02]  /*8730*/  MUFU.RCP R16, R17 ;  /* 0x0000001100107308 */ /* 0x000e640000001000 */
[----:B-1----:R-:W-:Y:S04]  /*8740*/  FFMA R17, R17, R16, -1 ;  /* 0xbf80000011117423 */ /* 0x002fe80000000010 */
[----:B------:R-:W-:Y:S04]  /*8750*/  FADD.FTZ R17, -R17, -RZ ;  /* 0x800000ff11117221 */ /* 0x000fe80000010100 */
[----:B------:R-:W-:Y:S07]  /*8760*/  FFMA R16, R16, R17, R16 ;  /* 0x0000001110107223 */ /* 0x000fee0000000010 */
.L_x_177:
[----:B------:R-:W-:Y:S05]  /*8770*/  BSYNC.RECONVERGENT B1 ;  /* 0x0000000000017941 */ /* 0x000fea0003800200 */
.L_x_175:
[----:B------:R-:W-:Y:S01]  /*8780*/  LOP3.LUT P0, RZ, R76, 0x40, RZ, 0xc0, !PT ;  /* 0x000000404cff7812 */ /* 0x000fe2000780c0ff */
[----:B------:R-:W-:Y:S01]  /*8790*/  IMAD.U32 R17, RZ, RZ, UR43 ;  /* 0x0000002bff117e24 */ /* 0x000fe2000f8e00ff */
[----:B------:R-:W-:Y:S01]  /*87a0*/  F2FP.BF16.F32.PACK_AB R32, R2, R0 ;  /* 0x000000000220723e */ /* 0x000fe200000010ff */
[----:B------:R-:W-:Y:S01]  /*87b0*/  BSSY.RECONVERGENT B0, `(.L_x_178) ;  /* 0x0000032000007945 */ /* 0x000fe20003800200 */
[----:B------:R-:W-:Y:S01]  /*87c0*/  F2FP.BF16.F32.PACK_AB R33, R4, R3 ;  /* 0x000000030421723e */ /* 0x000fe200000010ff */
[----:B------:R-:W-:Y:S01]  /*87d0*/  IMAD R17, R17, 0x800, R75 ;  /* 0x0000080011117824 */ /* 0x000fe200078e024b */
[----:B------:R-:W-:Y:S02]  /*87e0*/  F2FP.BF16.F32.PACK_AB R34, R6, R5 ;  /* 0x000000050622723e */ /* 0x000fe400000010ff */
[----:B------:R-:W-:Y:S02]  /*87f0*/  F2FP.BF16.F32.PACK_AB R35, R8, R7 ;  /* 0x000000070823723e */ /* 0x000fe400000010ff */
[----:B------:R-:W-:Y:S02]  /*8800*/  LEA R0, R17, UR41, 0x1 ;  /* 0x0000002911007c11 */ /* 0x000fe4000f8e08ff */
[----:B------:R-:W-:Y:S02]  /*8810*/  F2FP.BF16.F32.PACK_AB R4, R10, R9 ;  /* 0x000000090a04723e */ /* 0x000fe400000010ff */
[----:B------:R-:W-:Y:S01]  /*8820*/  F2FP.BF16.F32.PACK_AB R5, R12, R11 ;  /* 0x0000000b0c05723e */ /* 0x000fe200000010ff */
[----:B------:R1:W-:Y:S01]  /*8830*/  STS.128 [R0+0x200], R32 ;  /* 0x0002002000007388 */ /* 0x0003e20000000c00 */
[----:B------:R-:W-:Y:S01]  /*8840*/  VIADD R3, R0, 0x200 ;  /* 0x0000020000037836 */ /* 0x000fe20000000000 */
[----:B------:R-:W-:Y:S01]  /*8850*/  F2FP.BF16.F32.PACK_AB R6, R14, R13 ;  /* 0x0000000d0e06723e */ /* 0x000fe200000010ff */
[----:B------:R-:W-:Y:S01]  /*8860*/  VIADD R2, R0, 0x210 ;  /* 0x0000021000027836 */ /* 0x000fe20000000000 */
[----:B------:R-:W-:Y:S01]  /*8870*/  F2FP.BF16.F32.PACK_AB R7, R16, R15 ;  /* 0x0000000f1007723e */ /* 0x000fe200000010ff */
[----:B------:R-:W-:Y:S01]  /*8880*/  @P0 VIADD R2, R3, 0xfffffff0 ;  /* 0xfffffff003020836 */ /* 0x000fe20000000000 */
[----:B------:R-:W-:Y:S04]  /*8890*/  ISETP.NE.AND P0, PT, R77, RZ, PT ;  /* 0x000000ff4d00720c */ /* 0x000fe80003f05270 */
[----:B------:R1:W-:Y:S01]  /*88a0*/  STS.128 [R2], R4 ;  /* 0x0000000402007388 */ /* 0x0003e20000000c00 */
[----:B------:R-:W-:Y:S01]  /*88b0*/  @!PT LDS RZ, [RZ] ;  /* 0x00000000fffff984 */ /* 0x000fe20000000800 */
[----:B------:R-:W-:Y:S01]  /*88c0*/  @!PT LDS RZ, [RZ] ;  /* 0x00000000fffff984 */ /* 0x000fe20000000800 */
[----:B------:R-:W-:Y:S01]  /*88d0*/  @!PT LDS RZ, [RZ] ;  /* 0x00000000fffff984 */ /* 0x000fe20000000800 */
[----:B------:R-:W-:Y:S01]  /*88e0*/  @!PT LDS RZ, [RZ] ;  /* 0x00000000fffff984 */ /* 0x000fe20000000800 */
[----:B------:R2:W-:Y:S06]  /*88f0*/  MEMBAR.ALL.CTA ;  /* 0x0000000000007992 */ /* 0x0005ec0000008000 */
[----:B--2---:R-:W2:Y:S02]  /*8900*/  FENCE.VIEW.ASYNC.S ;  /* 0x00000000000073c6 */ /* 0x004ea40000000000 */
[----:B--2---:R-:W-:Y:S06]  /*8910*/  BAR.SYNC.DEFER_BLOCKING 0x1, 0x80 ;  /* 0x0042000000007b1d */ /* 0x004fec0000010000 */
[----:B------:R-:W-:Y:S05]  /*8920*/  @P0 BRA `(.L_x_179) ;  /* 0x0000000000680947 */ /* 0x000fea0003800000 */
[----:B------:R-:W-:Y:S01]  /*8930*/  UIADD3 UR8, UP0, UPT, UR46, 0x680, URZ ;  /* 0x000006802e087890 */ /* 0x000fe2000ff1e0ff */
[----:B------:R-:W-:Y:S01]  /*8940*/  R2UR UR6, R61 ;  /* 0x000000003d0672ca */ /* 0x000fe200000e0000 */
[----:B------:R-:W-:Y:S01]  /*8950*/  ULEA UR10, UR43, UR41, 0xc ;  /* 0x000000292b0a7291 */ /* 0x000fe2000f8e60ff */
[----:B------:R-:W-:Y:S01]  /*8960*/  PLOP3.LUT P0, PT, PT, PT, PT, 0x80, 0x8 ;  /* 0x000000000008781c */ /* 0x000fe20003f0f070 */
[----:B------:R-:W-:Y:S01]  /*8970*/  UIADD3.X UR9, UPT, UPT, URZ, UR47, URZ, UP0, !UPT ;  /* 0x0000002fff097290 */ /* 0x000fe200087fe4ff */
[----:B-1----:R-:W-:Y:S01]  /*8980*/  IMAD.IADD R0, R59, 0x1, R23 ;  /* 0x000000013b007824 */ /* 0x002fe200078e0217 */
[----:B------:R-:W-:Y:S11]  /*8990*/  UIADD3 UR4, UPT, UPT, UR10, 0x200, URZ ;  /* 0x000002000a047890 */ /* 0x000ff6000fffe0ff */
[----:B------:R-:W-:Y:S01]  /*89a0*/  @!UPT UIADD3 URZ, UPT, UPT, URZ, URZ, URZ ;  /* 0x000000fffffff290 */ /* 0x000fe2000fffe0ff */
.L_x_180:
[----:B------:R-:W-:Y:S02]  /*89b0*/  PLOP3.LUT P1, PT, P1, P0, PT, 0xf2, 0x2f ;  /* 0x00000000002f781c */ /* 0x000fe40000f21e72 */
[----:B------:R-:W-:Y:S01]  /*89c0*/  @P0 R2UR P1, UR5, R0 ;  /* 0x00000000000502ca */ /* 0x000fe20000020000 */
[----:B------:R-:W-:Y:S07]  /*89d0*/  UMOV UR7, UR36 ;  /* 0x0000002400077c82 */ /* 0x000fee0008000000 */
[----:B------:R-:W-:Y:S05]  /*89e0*/  @P0 PLOP3.LUT P0, PT, P1, PT, PT, 0x80, 0x8 ;  /* 0x000000000008081c */ /* 0x000fea0000f0f070 */
[----:B------:R1:W-:Y:S08]  /*89f0*/  UTMASTG.3D [UR4], [UR8] ;  /* 0x00000004080073b5 */ /* 0x0003f00008010000 */
[----:B-1----:R-:W-:Y:S05]  /*8a00*/  @P0 BRA.U.ANY `(.L_x_180) ;  /* 0xfffffffd00e80947 */ /* 0x002fea000393ffff */
[----:B------:R-:W-:Y:S01]  /*8a10*/  R2UR UR6, R61 ;  /* 0x000000003d0672ca */ /* 0x000fe200000e0000 */
[----:B------:R-:W-:Y:S01]  /*8a20*/  UIADD3 UR4, UPT, UPT, UR10, 0xa00, URZ ;  /* 0x00000a000a047890 */ /* 0x000fe2000fffe0ff */
[----:B------:R-:W-:Y:S01]  /*8a30*/  PLOP3.LUT P0, PT, PT, PT, PT, 0x80, 0x8 ;  /* 0x000000000008781c */ /* 0x000fe20003f0f070 */
[----:B------:R-:W-:Y:S11]  /*8a40*/  VIADD R0, R0, 0x40 ;  /* 0x0000004000007836 */ /* 0x000ff60000000000 */
[----:B------:R-:W-:Y:S01]  /*8a50*/  @!UPT UIADD3 URZ, UPT, UPT, URZ, URZ, URZ ;  /* 0x000000fffffff290 */ /* 0x000fe2000fffe0ff */
.L_x_181:
[----:B------:R-:W-:Y:S02]  /*8a60*/  PLOP3.LUT P1, PT, P1, P0, PT, 0xf2, 0x2f ;  /* 0x00000000002f781c */ /* 0x000fe40000f21e72 */
[----:B------:R-:W-:Y:S01]  /*8a70*/  @P0 R2UR P1, UR5, R0 ;  /* 0x00000000000502ca */ /* 0x000fe20000020000 */
[----:B------:R-:W-:Y:S07]  /*8a80*/  UMOV UR7, UR36 ;  /* 0x0000002400077c82 */ /* 0x000fee0008000000 */
[----:B------:R-:W-:Y:S05]  /*8a90*/  @P0 PLOP3.LUT P0, PT, P1, PT, PT, 0x80, 0x8 ;  /* 0x000000000008081c */ /* 0x000fea0000f0f070 */
[----:B------:R1:W-:Y:S08]  /*8aa0*/  UTMASTG.3D [UR4], [UR8] ;  /* 0x00000004080073b5 */ /* 0x0003f00008010000 */
[----:B-1----:R-:W-:Y:S05]  /*8ab0*/  @P0 BRA.U.ANY `(.L_x_181) ;  /* 0xfffffffd00e80947 */ /* 0x002fea000393ffff */
[----:B------:R0:W-:Y:S02]  /*8ac0*/  UTMACMDFLUSH ;  /* 0x00000000000079b7 */ /* 0x0001e40000000000 */
.L_x_179:
[----:B------:R-:W-:Y:S05]  /*8ad0*/  BSYNC.RECONVERGENT B0 ;  /* 0x0000000000007941 */ /* 0x000fea0003800200 */
.L_x_178:
[----:B------:R-:W-:Y:S01]  /*8ae0*/  UIADD3 UR43, UPT, UPT, UR43, 0x1, URZ ;  /* 0x000000012b2b7890 */ /* 0x000fe2000fffe0ff */
[----:B------:R-:W-:Y:S01]  /*8af0*/  ISETP.NE.AND P0, PT, R77, RZ, PT ;  /* 0x000000ff4d00720c */ /* 0x000fe20003f05270 */
[----:B------:R-:W-:Y:S02]  /*8b00*/  BSSY.RECONVERGENT B0, `(.L_x_182) ;  /* 0x0000007000007945 */ /* 0x000fe40003800200 */
[----:B------:R-:W-:Y:S04]  /*8b10*/  UISETP.NE.AND UP0, UPT, UR43, 0x4, UPT ;  /* 0x000000042b00788c */ /* 0x000fe8000bf05270 */
[----:B------:R-:W-:Y:S02]  /*8b20*/  USEL UR4, URZ, 0x1, UP0 ;  /* 0x00000001ff047887 */ /* 0x000fe40008000000 */
[----:B------:R-:W-:Y:S02]  /*8b30*/  USEL UR43, UR43, URZ, UP0 ;  /* 0x000000ff2b2b7287 */ /* 0x000fe40008000000 */
[----:B------:R-:W-:Y:S02]  /*8b40*/  ULOP3.LUT UR44, UR44, UR4, URZ, 0x3c, !UPT ;  /* 0x000000042c2c7292 */ /* 0x000fe4000f8e3cff */
[----:B------:R-:W-:Y:S10]  /*8b50*/  @P0 BRA `(.L_x_183) ;  /* 0x0000000000040947 */ /* 0x000ff40003800000 */
[----:B------:R-:W-:Y:S04]  /*8b60*/  DEPBAR.LE SB0, 0x1 ;  /* 0x000080400000791a */ /* 0x000fe80000000000 */
.L_x_183:
[----:B------:R-:W-:Y:S05]  /*8b70*/  BSYNC.RECONVERGENT B0 ;  /* 0x0000000000007941 */ /* 0x000fea0003800200 */
.L_x_182:
[----:B------:R-:W-:Y:S01]  /*8b80*/  BAR.SYNC.DEFER_BLOCKING 0x1, 0x80 ;  /* 0x0042000000007b1d */ /* 0x000fe20000010000 */
[----:B------:R-:W-:Y:S01]  /*8b90*/  ISETP.NE.AND P3, PT, R81, RZ, PT ;  /* 0x000000ff5100720c */ /* 0x000fe20003f65270 */
[----:B------:R-:W-:Y:S05]  /*8ba0*/  VIADD R66, R66, 0x1 ;  /* 0x0000000142427836 */ /* 0x000fea0000000000 */
[----:B------:R-:W-:Y:S01]  /*8bb0*/  ISETP.GE.U32.AND P0, PT, R66, 0x2, PT ;  /* 0x000000024200780c */ /* 0x000fe20003f06070 */
[----:B------:R-:W-:Y:S11]  /*8bc0*/  BSSY.RECONVERGENT B0, `(.L_x_184) ;  /* 0x000000b000007945 */ /* 0x000ff60003800200 */
[----:B------:R-:W-:Y:S01]  /*8bd0*/  @!UPT UIADD3 URZ, UPT, UPT, URZ, URZ, URZ ;  /* 0x000000fffffff290 */ /* 0x000fe2000fffe0ff */
[----:B------:R-:W-:Y:S05]  /*8be0*/  @!P0 BRA `(.L_x_185) ;  /* 0x0000000000208947 */ /* 0x000fea0003800000 */
[C---:B-1----:R-:W-:Y:S01]  /*8bf0*/  @!P3 LEA R2, R72.reuse, UR41, 0x3 ;  /* 0x000000294802bc11 */ /* 0x042fe2000f8e18ff */
[----:B------:R-:W-:Y:S02]  /*8c00*/  IMAD.U32 R0, RZ, RZ, UR37 ;  /* 0x00000025ff007e24 */ /* 0x000fe4000f8e00ff */
[----:B------:R-:W-:Y:S02]  /*8c10*/  VIADD R72, R72, 0x1 ;  /* 0x0000000148487836 */ /* 0x000fe40000000000 */
[----:B------:R-:W-:Y:S03]  /*8c20*/  @!P3 VIADD R2, R2, 0xf0 ;  /* 0x000000f00202b836 */ /* 0x000fe60000000000 */
[----:B------:R-:W-:Y:S02]  /*8c30*/  ISETP.NE.AND P0, PT, R72, 0x4, PT ;  /* 0x000000044800780c */ /* 0x000fe40003f05270 */
[----:B------:R-:W-:Y:S02]  /*8c40*/  @!P3 PRMT R0, R0, 0x654, R2 ;  /* 0x000006540000b816 */ /* 0x000fe40000000002 */
[----:B------:R-:W-:Y:S02]  /*8c50*/  SEL R72, R72, RZ, P0 ;  /* 0x000000ff48487207 */ /* 0x000fe40000000000 */
[----:B------:R2:W-:Y:S07]  /*8c60*/  @!P3 SYNCS.ARRIVE.TRANS64.RED.A1T0 RZ, [R0+URZ], RZ ;  /* 0x000000ff00ffb9a7 */ /* 0x0005ee00081004ff */
.L_x_185:
[----:B------:R-:W-:Y:S05]  /*8c70*/  BSYNC.RECONVERGENT B0 ;  /* 0x0000000000007941 */ /* 0x000fea0003800200 */
.L_x_184:
[C---:B------:R-:W-:Y:S01]  /*8c80*/  ISETP.EQ.OR P2, PT, R25.reuse, 0x3, P3 ;  /* 0x000000031900780c */ /* 0x040fe20001f42670 */
[----:B------:R-:W-:Y:S01]  /*8c90*/  VIADD R25, R25, 0x1 ;  /* 0x0000000119197836 */ /* 0x000fe20000000000 */
[----:B------:R-:W-:Y:S04]  /*8ca0*/  SEL R67, R67, 0x1, P3 ;  /* 0x0000000143437807 */ /* 0x000fe80001800000 */
[----:B------:R-:W-:Y:S07]  /*8cb0*/  ISETP.NE.AND P0, PT, R25, 0x4, PT ;  /* 0x000000041900780c */ /* 0x000fee0003f05270 */
[----:B-1----:R-:W-:Y:S02]  /*8cc0*/  @!P2 LEA R2, R65, UR41, 0x3 ;  /* 0x000000294102ac11 */ /* 0x002fe4000f8e18ff */
[----:B--2---:R-:W-:Y:S04]  /*8cd0*/  @!P2 SHF.L.U32 R0, R68, 0x1f, RZ ;  /* 0x0000001f4400a819 */ /* 0x004fe800000006ff */
[----:B------:R-:W1:Y:S02]  /*8ce0*/  @!P2 SYNCS.PHASECHK.TRANS64.TRYWAIT P1, [R2+URZ+0xd0], R0 ;  /* 0x0000d0000200a5a7 */ /* 0x000e6400080211ff */
[----:B-1----:R-:W-:Y:S01]  /*8cf0*/  @!P2 SEL R67, RZ, 0x1, !P1 ;  /* 0x00000001ff43a807 */ /* 0x002fe20004800000 */
[----:B------:R-:W-:Y:S06]  /*8d00*/  @P0 BRA `(.L_x_186) ;  /* 0xffffffd800b40947 */ /* 0x000fec000383ffff */
[----:B------:R-:W-:Y:S01]  /*8d10*/  ISETP.NE.AND P3, PT, R80, RZ, PT ;  /* 0x000000ff5000720c */ /* 0x000fe20003f65270 */
[----:B------:R-:W-:Y:S01]  /*8d20*/  UIADD3 UR42, UPT, UPT, UR42, 0x4, URZ ;  /* 0x000000042a2a7890 */ /* 0x000fe2000fffe0ff */
[----:B------:R-:W-:Y:S01]  /*8d30*/  ISETP.NE.AND P0, PT, R62, 0x2, PT ;  /* 0x000000023e00780c */ /* 0x000fe20003f05270 */
[----:B------:R-:W-:Y:S02]  /*8d40*/  IMAD.IADD R23, R69, 0x1, R47 ;  /* 0x0000000145177824 */ /* 0x000fe400078e022f */
[----:B------:R-:W-:Y:S01]  /*8d50*/  IMAD.IADD R24, R70, 0x1, R56 ;  /* 0x0000000146187824 */ /* 0x000fe200078e0238 */
[----:B------:R-:W-:Y:S02]  /*8d60*/  SEL R0, RZ, 0x1, P0 ;  /* 0x00000001ff007807 */ /* 0x000fe40000000000 */
[----:B------:R-:W-:Y:S02]  /*8d70*/  SEL R62, R62, RZ, P0 ;  /* 0x000000ff3e3e7207 */ /* 0x000fe40000000000 */
[----:B------:R-:W-:-:S03]  /*8d80*/  LOP3.LUT R73, R73, R0, RZ, 0x3c, !PT ;  /* 0x0000000049497212 */ /* 0x000fc600078e3cff */
[----:B------:R-:W-:Y:S01]  /*8d90*/  @P3 R2UR UR36, R71 ;  /* 0x00000000472432ca */ /* 0x000fe200000e0000 */
[----:B------:R-:W-:-:S14]  /*8da0*/  @P3 BRA `(.L_x_187) ;  /* 0xffffffcc00543947 */ /* 0x000fdc000383ffff */
[----:B------:R-:W-:-:S09]  /*8db0*/  UISETP.NE.AND UP0, UPT, UR45, URZ, UPT ;  /* 0x000000ff2d00728c */ /* 0x000fd2000bf05270 */
[----:B------:R-:W-:Y:S05]  /*8dc0*/  BRA.U !UP0, `(.L_x_188) ;  /* 0x0000000108487547 */ /* 0x000fea000b800000 */
[----:B------:R-:W1:Y:S02]  /*8dd0*/  LDCU.64 UR4, c[0x0][0x890] ;  /* 0x00011200ff0477ac */ /* 0x000e640008000a00 */
[----:B-1----:R-:W-:-:S04]  /*8de0*/  UISETP.NE.U32.AND UP0, UPT, UR4, URZ, UPT ;  /* 0x000000ff0400728c */ /* 0x002fc8000bf05070 */
[----:B------:R-:W-:-:S09]  /*8df0*/  UISETP.NE.AND.EX UP0, UPT, UR5, URZ, UPT, UP0 ;  /* 0x000000ff0500728c */ /* 0x000fd2000bf05300 */
[----:B------:R-:W-:Y:S05]  /*8e00*/  BRA.U UP0, `(.L_x_189) ;  /* 0x00000001000c7547 */ /* 0x000fea000b800000 */
[----:B------:R-:W-:-:S13]  /*8e10*/  FSETP.NEU.AND P0, PT, R36, RZ, PT ;  /* 0x000000ff2400720b */ /* 0x000fda0003f0d000 */
[----:B------:R-:W-:Y:S05]  /*8e20*/  @!P0 EXIT ;  /* 0x000000000000894d */ /* 0x000fea0003800000 */
[----:B------:R-:W-:Y:S05]  /*8e30*/  BRA `(.L_x_188) ;  /* 0x00000000002c7947 */ /* 0x000fea0003800000 */
.L_x_189:
[----:B------:R-:W-:Y:S01]  /*8e40*/  ISETP.NE.AND P0, PT, R58, RZ, PT ;  /* 0x000000ff3a00720c */ /* 0x000fe20003f05270 */
[----:B------:R-:W-:-:S12]  /*8e50*/  BSSY.RECONVERGENT B0, `(.L_x_188) ;  /* 0x0000009000007945 */ /* 0x000fd80003800200 */
[----:B------:R-:W-:Y:S05]  /*8e60*/  @P0 BRA `(.L_x_190) ;  /* 0x0000000000140947 */ /* 0x000fea0003800000 */
[----:B------:R-:W1:Y:S02]  /*8e70*/  LDCU.64 UR4, c[0x0][0x888] ;  /* 0x00011100ff0477ac */ /* 0x000e640008000a00 */
[----:B-1----:R-:W-:-:S04]  /*8e80*/  ISETP.NE.U32.AND P0, PT, RZ, UR4, PT ;  /* 0x00000004ff007c0c */ /* 0x002fc8000bf05070 */
[----:B------:R-:W-:-:S13]  /*8e90*/  ISETP.NE.AND.EX P0, PT, RZ, UR5, PT, P0 ;  /* 0x00000005ff007c0c */ /* 0x000fda000bf05300 */
[----:B------:R-:W-:Y:S05]  /*8ea0*/  @!P0 EXIT ;  /* 0x000000000000894d */ /* 0x000fea0003800000 */
[----:B------:R-:W-:Y:S05]  /*8eb0*/  BRA `(.L_x_191) ;  /* 0x0000000000087947 */ /* 0x000fea0003800000 */
.L_x_190:
[----:B------:R-:W-:-:S13]  /*8ec0*/  FSETP.NEU.AND P0, PT, R36, RZ, PT ;  /* 0x000000ff2400720b */ /* 0x000fda0003f0d000 */
[----:B------:R-:W-:Y:S05]  /*8ed0*/  @!P0 EXIT ;  /* 0x000000000000894d */ /* 0x000fea0003800000 */
.L_x_191:
[----:B------:R-:W-:Y:S05]  /*8ee0*/  BSYNC.RECONVERGENT B0 ;  /* 0x0000000000007941 */ /* 0x000fea0003800200 */
.L_x_188:
[----:B------:R-:W-:Y:S01]  /*8ef0*/  LEA R2, R72, UR41, 0x3 ;  /* 0x0000002948027c11 */ /* 0x000fe2000f8e18ff */
[----:B------:R-:W-:Y:S01]  /*8f00*/  IMAD.U32 R0, RZ, RZ, UR37 ;  /* 0x00000025ff007e24 */ /* 0x000fe2000f8e00ff */
[----:B------:R-:W-:-:S04]  /*8f10*/  DEPBAR.LE SB0, 0x0 ;  /* 0x000080000000791a */ /* 0x000fc80000000000 */
[----:B------:R-:W-:-:S05]  /*8f20*/  VIADD R2, R2, 0xf0 ;  /* 0x000000f002027836 */ /* 0x000fca0000000000 */
[----:B------:R-:W-:-:S04]  /*8f30*/  PRMT R0, R0, 0x654, R2 ;  /* 0x0000065400007816 */ /* 0x000fc80000000002 */
[----:B------:R-:W-:Y:S01]  /*8f40*/  SYNCS.ARRIVE.TRANS64.RED.A1T0 RZ, [R0+URZ], RZ ;  /* 0x000000ff00ff79a7 */ /* 0x000fe200081004ff */
[----:B------:R-:W-:Y:S05]  /*8f50*/  EXIT ;  /* 0x000000000000794d */ /* 0x000fea0003800000 */
.L_x_25:
[----:B--2---:R2:W4:Y:S02]  /*8f60*/  SYNCS.PHASECHK.TRANS64.TRYWAIT P0, [R2+URZ+0x190], R3 ;  /* 0x00019003020075a7 */ /* 0x00452400080011ff */
[----:B----4-:R-:W-:Y:S05]  /*8f70*/  @!P0 NANOSLEEP.SYNCS 0x989680 ;  /* 0x009896800000895d */ /* 0x010fea0003900000 */
[----:B------:R-:W4:Y:S02]  /*8f80*/  @!P0 SYNCS.PHASECHK.TRANS64 P0, [R2+URZ+0x190], R3 ;  /* 0x00019003020085a7 */ /* 0x000f2400080010ff */
[----:B----4-:R-:W-:Y:S05]  /*8f90*/  @!P0 BRA `(.L_x_25) ;  /* 0xfffffffc00f08947 */ /* 0x010fea000383ffff */
[----:B------:R-:W-:Y:S05]  /*8fa0*/  BRA `(.L_x_192) ;  /* 0xffffff8800547947 */ /* 0x000fea000383ffff */
.L_x_28:
[----:B------:R-:W-:-:S07]  /*8fb0*/  MOV R2, UR33 ;  /* 0x0000002100027c02 */ /* 0x000fce0008000f00 */
.L_x_193:
[----:B-1----:R1:W2:Y:S02]  /*8fc0*/  SYNCS.PHASECHK.TRANS64.TRYWAIT P0, [R2+URZ+0x68], R4 ;  /* 0x00006804020075a7 */ /* 0x0022a400080011ff */
[----:B--2---:R-:W-:Y:S05]  /*8fd0*/  @!P0 NANOSLEEP.SYNCS 0x989680 ;  /* 0x009896800000895d */ /* 0x004fea0003900000 */
[----:B------:R-:W2:Y:S02]  /*8fe0*/  @!P0 SYNCS.PHASECHK.TRANS64 P0, [R2+URZ+0x68], R4 ;  /* 0x00006804020085a7 */ /* 0x000ea400080010ff */
[----:B--2---:R-:W-:Y:S05]  /*8ff0*/  @!P0 BRA `(.L_x_193) ;  /* 0xfffffffc00f08947 */ /* 0x004fea000383ffff */
[----:B------:R-:W-:Y:S05]  /*9000*/  BRA `(.L_x_27) ;  /* 0xffffff8800b87947 */ /* 0x000fea000383ffff */
.L_x_35:
[----:B-1----:R-:W-:-:S07]  /*9010*/  MOV R2, UR17 ;  /* 0x0000001100027c02 */ /* 0x002fce0008000f00 */
.L_x_194:
[----:B-1----:R1:W2:Y:S02]  /*9020*/  SYNCS.PHASECHK.TRANS64.TRYWAIT P0, [R2+URZ+0x68], R4 ;  /* 0x00006804020075a7 */ /* 0x0022a400080011ff */
[----:B--2---:R-:W-:Y:S05]  /*9030*/  @!P0 NANOSLEEP.SYNCS 0x989680 ;  /* 0x009896800000895d */ /* 0x004fea0003900000 */
[----:B------:R-:W2:Y:S02]  /*9040*/  @!P0 SYNCS.PHASECHK.TRANS64 P0, [R2+URZ+0x68], R4 ;  /* 0x00006804020085a7 */ /* 0x000ea400080010ff */
[----:B--2---:R-:W-:Y:S05]  /*9050*/  @!P0 BRA `(.L_x_194) ;  /* 0xfffffffc00f08947 */ /* 0x004fea000383ffff */
[----:B------:R-:W-:Y:S05]  /*9060*/  BRA `(.L_x_34) ;  /* 0xffffff8c00747947 */ /* 0x000fea000383ffff */
.L_x_40:
[----:B-1----:R1:W2:Y:S02]  /*9070*/  SYNCS.PHASECHK.TRANS64.TRYWAIT P0, [R2+URZ+0x120], R3 ;  /* 0x00012003020075a7 */ /* 0x0022a400080011ff */
[----:B--2---:R-:W-:Y:S05]  /*9080*/  @!P0 NANOSLEEP.SYNCS 0x989680 ;  /* 0x009896800000895d */ /* 0x004fea0003900000 */
[----:B------:R-:W2:Y:S02]  /*9090*/  @!P0 SYNCS.PHASECHK.TRANS64 P0, [R2+URZ+0x120], R3 ;  /* 0x00012003020085a7 */ /* 0x000ea400080010ff */
[----:B--2---:R-:W-:Y:S05]  /*90a0*/  @!P0 BRA `(.L_x_40) ;  /* 0xfffffffc00f08947 */ /* 0x004fea000383ffff */
[----:B------:R-:W-:Y:S05]  /*90b0*/  BRA `(.L_x_195) ;  /* 0xffffff9000147947 */ /* 0x000fea000383ffff */
.L_x_44:
[----:B---3--:R-:W-:-:S07]  /*90c0*/  MOV R0, UR4 ;  /* 0x0000000400007c02 */ /* 0x008fce0008000f00 */
.L_x_196:
[----:B-1----:R1:W2:Y:S02]  /*90d0*/  SYNCS.PHASECHK.TRANS64.TRYWAIT P0, [R0+URZ], R2 ;  /* 0x00000002000075a7 */ /* 0x0022a400080011ff */
[----:B--2---:R-:W-:Y:S05]  /*90e0*/  @!P0 NANOSLEEP.SYNCS 0x989680 ;  /* 0x009896800000895d */ /* 0x004fea0003900000 */
[----:B------:R-:W2:Y:S02]  /*90f0*/  @!P0 SYNCS.PHASECHK.TRANS64 P0, [R0+URZ], R2 ;  /* 0x00000002000085a7 */ /* 0x000ea400080010ff */
[----:B--2---:R-:W-:Y:S05]  /*9100*/  @!P0 BRA `(.L_x_196) ;  /* 0xfffffffc00f08947 */ /* 0x004fea000383ffff */
[----:B------:R-:W-:Y:S05]  /*9110*/  BRA `(.L_x_197) ;  /* 0xffffff9400847947 */ /* 0x000fea000383ffff */
.L_x_45:
[----:B---3--:R-:W-:-:S07]  /*9120*/  MOV R0, UR4 ;  /* 0x0000000400007c02 */ /* 0x008fce0008000f00 */
.L_x_198:
[----:B-1----:R1:W2:Y:S02]  /*9130*/  SYNCS.PHASECHK.TRANS64.TRYWAIT P0, [R0+URZ], R3 ;  /* 0x00000003000075a7 */ /* 0x0022a400080011ff */
[----:B--2---:R-:W-:Y:S05]  /*9140*/  @!P0 NANOSLEEP.SYNCS 0x989680 ;  /* 0x009896800000895d */ /* 0x004fea0003900000 */
[----:B------:R-:W2:Y:S02]  /*9150*/  @!P0 SYNCS.PHASECHK.TRANS64 P0, [R0+URZ], R3 ;  /* 0x00000003000085a7 */ /* 0x000ea400080010ff */
[----:B--2---:R-:W-:Y:S05]  /*9160*/  @!P0 BRA `(.L_x_198) ;  /* 0xfffffffc00f08947 */ /* 0x004fea000383ffff */
[----:B------:R-:W-:Y:S05]  /*9170*/  BRA `(.L_x_199) ;  /* 0xffffff9400907947 */ /* 0x000fea000383ffff */
.L_x_46:
[----:B---3--:R-:W-:-:S07]  /*9180*/  MOV R0, UR4 ;  /* 0x0000000400007c02 */ /* 0x008fce0008000f00 */
.L_x_200:
[----:B-1----:R1:W2:Y:S02]  /*9190*/  SYNCS.PHASECHK.TRANS64.TRYWAIT P0, [R0+URZ], R3 ;  /* 0x00000003000075a7 */ /* 0x0022a400080011ff */
[----:B--2---:R-:W-:Y:S05]  /*91a0*/  @!P0 NANOSLEEP.SYNCS 0x989680 ;  /* 0x009896800000895d */ /* 0x004fea0003900000 */
[----:B------:R-:W2:Y:S02]  /*91b0*/  @!P0 SYNCS.PHASECHK.TRANS64 P0, [R0+URZ], R3 ;  /* 0x00000003000085a7 */ /* 0x000ea400080010ff */
[----:B--2---:R-:W-:Y:S05]  /*91c0*/  @!P0 BRA `(.L_x_200) ;  /* 0xfffffffc00f08947 */ /* 0x004fea000383ffff */
[----:B------:R-:W-:Y:S05]  /*91d0*/  BRA `(.L_x_201) ;  /* 0xffffff94009c7947 */ /* 0x000fea000383ffff */
.L_x_47:
[----:B---3--:R-:W-:-:S07]  /*91e0*/  MOV R0, UR4 ;  /* 0x0000000400007c02 */ /* 0x008fce0008000f00 */
.L_x_202:
[----:B-1----:R1:W2:Y:S02]  /*91f0*/  SYNCS.PHASECHK.TRANS64.TRYWAIT P0, [R0+URZ], R3 ;  /* 0x00000003000075a7 */ /* 0x0022a400080011ff */
[----:B--2---:R-:W-:Y:S05]  /*9200*/  @!P0 NANOSLEEP.SYNCS 0x989680 ;  /* 0x009896800000895d */ /* 0x004fea0003900000 */
[----:B------:R-:W2:Y:S02]  /*9210*/  @!P0 SYNCS.PHASECHK.TRANS64 P0, [R0+URZ], R3 ;  /* 0x00000003000085a7 */ /* 0x000ea400080010ff */
[----:B--2---:R-:W-:Y:S05]  /*9220*/  @!P0 BRA `(.L_x_202) ;  /* 0xfffffffc00f08947 */ /* 0x004fea000383ffff */
[----:B------:R-:W-:Y:S05]  /*9230*/  BRA `(.L_x_203) ;  /* 0xffffff9400a87947 */ /* 0x000fea000383ffff */
.L_x_48:
[----:B---3--:R-:W-:-:S07]  /*9240*/  MOV R0, UR4 ;  /* 0x0000000400007c02 */ /* 0x008fce0008000f00 */
.L_x_204:
[----:B-1----:R1:W2:Y:S02]  /*9250*/  SYNCS.PHASECHK.TRANS64.TRYWAIT P0, [R0+URZ], R3 ;  /* 0x00000003000075a7 */ /* 0x0022a400080011ff */
[----:B--2---:R-:W-:Y:S05]  /*9260*/  @!P0 NANOSLEEP.SYNCS 0x989680 ;  /* 0x009896800000895d */ /* 0x004fea0003900000 */
[----:B------:R-:W2:Y:S02]  /*9270*/  @!P0 SYNCS.PHASECHK.TRANS64 P0, [R0+URZ], R3 ;  /* 0x00000003000085a7 */ /* 0x000ea400080010ff */
[----:B--2---:R-:W-:Y:S05]  /*9280*/  @!P0 BRA `(.L_x_204) ;  /* 0xfffffffc00f08947 */ /* 0x004fea000383ffff */
[----:B------:R-:W-:Y:S05]  /*9290*/  BRA `(.L_x_205) ;  /* 0xffffff9400b47947 */ /* 0x000fea000383ffff */
.L_x_49:
[----:B---3--:R-:W-:-:S07]  /*92a0*/  MOV R0, UR4 ;  /* 0x0000000400007c02 */ /* 0x008fce0008000f00 */
.L_x_206:
[----:B-1----:R1:W2:Y:S02]  /*92b0*/  SYNCS.PHASECHK.TRANS64.TRYWAIT P0, [R0+URZ], R3 ;  /* 0x00000003000075a7 */ /* 0x0022a400080011ff */
[----:B--2---:R-:W-:Y:S05]  /*92c0*/  @!P0 NANOSLEEP.SYNCS 0x989680 ;  /* 0x009896800000895d */ /* 0x004fea0003900000 */
[----:B------:R-:W2:Y:S02]  /*92d0*/  @!P0 SYNCS.PHASECHK.TRANS64 P0, [R0+URZ], R3 ;  /* 0x00000003000085a7 */ /* 0x000ea400080010ff */
[----:B--2---:R-:W-:Y:S05]  /*92e0*/  @!P0 BRA `(.L_x_206) ;  /* 0xfffffffc00f08947 */ /* 0x004fea000383ffff */
[----:B------:R-:W-:Y:S05]  /*92f0*/  BRA `(.L_x_207) ;  /* 0xffffff9400c07947 */ /* 0x000fea000383ffff */
.L_x_50:
[----:B---3--:R-:W-:-:S07]  /*9300*/  MOV R0, UR4 ;  /* 0x0000000400007c02 */ /* 0x008fce0008000f00 */
.L_x_208:
[----:B-1----:R1:W2:Y:S02]  /*9310*/  SYNCS.PHASECHK.TRANS64.TRYWAIT P0, [R0+URZ], R3 ;  /* 0x00000003000075a7 */ /* 0x0022a400080011ff */
[----:B--2---:R-:W-:Y:S05]  /*9320*/  @!P0 NANOSLEEP.SYNCS 0x989680 ;  /* 0x009896800000895d */ /* 0x004fea0003900000 */
[----:B------:R-:W2:Y:S02]  /*9330*/  @!P0 SYNCS.PHASECHK.TRANS64 P0, [R0+URZ], R3 ;  /* 0x00000003000085a7 */ /* 0x000ea400080010ff */
[----:B--2---:R-:W-:Y:S05]  /*9340*/  @!P0 BRA `(.L_x_208) ;  /* 0xfffffffc00f08947 */ /* 0x004fea000383ffff */
[----:B------:R-:W-:Y:S05]  /*9350*/  BRA `(.L_x_209) ;  /* 0xffffff9400cc7947 */ /* 0x000fea000383ffff */
.L_x_51:
[----:B---3--:R-:W-:-:S07]  /*9360*/  MOV R0, UR4 ;  /* 0x0000000400007c02 */ /* 0x008fce0008000f00 */
.L_x_210:
[----:B-1----:R1:W2:Y:S02]  /*9370*/  SYNCS.PHASECHK.TRANS64.TRYWAIT P0, [R0+URZ], R3 ;  /* 0x00000003000075a7 */ /* 0x0022a400080011ff */
[----:B--2---:R-:W-:Y:S05]  /*9380*/  @!P0 NANOSLEEP.SYNCS 0x989680 ;  /* 0x009896800000895d */ /* 0x004fea0003900000 */
[----:B------:R-:W2:Y:S02]  /*9390*/  @!P0 SYNCS.PHASECHK.TRANS64 P0, [R0+URZ], R3 ;  /* 0x00000003000085a7 */ /* 0x000ea400080010ff */
[----:B--2---:R-:W-:Y:S05]  /*93a0*/  @!P0 BRA `(.L_x_210) ;  /* 0xfffffffc00f08947 */ /* 0x004fea000383ffff */
[----:B------:R-:W-:Y:S05]  /*93b0*/  BRA `(.L_x_211) ;  /* 0xffffff9400d87947 */ /* 0x000fea000383ffff */
.L_x_52:
[----:B---3--:R-:W-:-:S07]  /*93c0*/  MOV R0, UR4 ;  /* 0x0000000400007c02 */ /* 0x008fce0008000f00 */
.L_x_212:
[----:B-1----:R1:W2:Y:S02]  /*93d0*/  SYNCS.PHASECHK.TRANS64.TRYWAIT P0, [R0+URZ], R3 ;  /* 0x00000003000075a7 */ /* 0x0022a400080011ff */
[----:B--2---:R-:W-:Y:S05]  /*93e0*/  @!P0 NANOSLEEP.SYNCS 0x989680 ;  /* 0x009896800000895d */ /* 0x004fea0003900000 */
[----:B------:R-:W2:Y:S02]  /*93f0*/  @!P0 SYNCS.PHASECHK.TRANS64 P0, [R0+URZ], R3 ;  /* 0x00000003000085a7 */ /* 0x000ea400080010ff */
[----:B--2---:R-:W-:Y:S05]  /*9400*/  @!P0 BRA `(.L_x_212) ;  /* 0xfffffffc00f08947 */ /* 0x004fea000383ffff */
[----:B------:R-:W-:Y:S05]  /*9410*/  BRA `(.L_x_213) ;  /* 0xffffff9400e47947 */ /* 0x000fea000383ffff */
.L_x_53:
[----:B---3--:R-:W-:-:S07]  /*9420*/  MOV R0, UR4 ;  /* 0x0000000400007c02 */ /* 0x008fce0008000f00 */
.L_x_214:
[----:B-1----:R1:W2:Y:S02]  /*9430*/  SYNCS.PHASECHK.TRANS64.TRYWAIT P0, [R0+URZ], R3 ;  /* 0x00000003000075a7 */ /* 0x0022a400080011ff */
[----:B--2---:R-:W-:Y:S05]  /*9440*/  @!P0 NANOSLEEP.SYNCS 0x989680 ;  /* 0x009896800000895d */ /* 0x004fea0003900000 */
[----:B------:R-:W2:Y:S02]  /*9450*/  @!P0 SYNCS.PHASECHK.TRANS64 P0, [R0+URZ], R3 ;  /* 0x00000003000085a7 */ /* 0x000ea400080010ff */
[----:B--2---:R-:W-:Y:S05]  /*9460*/  @!P0 BRA `(.L_x_214) ;  /* 0xfffffffc00f08947 */ /* 0x004fea000383ffff */
[----:B------:R-:W-:Y:S05]  /*9470*/  BRA `(.L_x_215) ;  /* 0xffffff9400f07947 */ /* 0x000fea000383ffff */
.L_x_54:
[----:B---3--:R-:W-:-:S07]  /*9480*/  MOV R0, UR4 ;  /* 0x0000000400007c02 */ /* 0x008fce0008000f00 */
.L_x_216:
[----:B-1----:R1:W2:Y:S02]  /*9490*/  SYNCS.PHASECHK.TRANS64.TRYWAIT P0, [R0+URZ], R3 ;  /* 0x00000003000075a7 */ /* 0x0022a400080011ff */
[----:B--2---:R-:W-:Y:S05]  /*94a0*/  @!P0 NANOSLEEP.SYNCS 0x989680 ;  /* 0x009896800000895d */ /* 0x004fea0003900000 */
[----:B------:R-:W2:Y:S02]  /*94b0*/  @!P0 SYNCS.PHASECHK.TRANS64 P0, [R0+URZ], R3 ;  /* 0x00000003000085a7 */ /* 0x000ea400080010ff */
[----:B--2---:R-:W-:Y:S05]  /*94c0*/  @!P0 BRA `(.L_x_216) ;  /* 0xfffffffc00f08947 */ /* 0x004fea000383ffff */
[----:B------:R-:W-:Y:S05]  /*94d0*/  BRA `(.L_x_217) ;  /* 0xffffff9400fc7947 */ /* 0x000fea000383ffff */
.L_x_55:
[----:B---3--:R-:W-:-:S07]  /*94e0*/  MOV R0, UR4 ;  /* 0x0000000400007c02 */ /* 0x008fce0008000f00 */
.L_x_218:
[----:B-1----:R1:W2:Y:S02]  /*94f0*/  SYNCS.PHASECHK.TRANS64.TRYWAIT P0, [R0+URZ], R3 ;  /* 0x00000003000075a7 */ /* 0x0022a400080011ff */
[----:B--2---:R-:W-:Y:S05]  /*9500*/  @!P0 NANOSLEEP.SYNCS 0x989680 ;  /* 0x009896800000895d */ /* 0x004fea0003900000 */
[----:B------:R-:W2:Y:S02]  /*9510*/  @!P0 SYNCS.PHASECHK.TRANS64 P0, [R0+URZ], R3 ;  /* 0x00000003000085a7 */ /* 0x000ea400080010ff */
[----:B--2---:R-:W-:Y:S05]  /*9520*/  @!P0 BRA `(.L_x_218) ;  /* 0xfffffffc00f08947 */ /* 0x004fea000383ffff */
[----:B------:R-:W-:Y:S05]  /*9530*/  BRA `(.L_x_219) ;  /* 0xffffff9800087947 */ /* 0x000fea000383ffff */
.L_x_58:
[----:B-1----:R1:W2:Y:S02]  /*9540*/  SYNCS.PHASECHK.TRANS64.TRYWAIT P0, [R0+URZ+0x180], R4 ;  /* 0x00018004000075a7 */ /* 0x0022a400080011ff */
[----:B--2---:R-:W-:Y:S05]  /*9550*/  @!P0 NANOSLEEP.SYNCS 0x989680 ;  /* 0x009896800000895d */ /* 0x004fea0003900000 */
[----:B------:R-:W2:Y:S02]  /*9560*/  @!P0 SYNCS.PHASECHK.TRANS64 P0, [R0+URZ+0x180], R4 ;  /* 0x00018004000085a7 */ /* 0x000ea400080010ff */
[----:B--2---:R-:W-:Y:S05]  /*9570*/  @!P0 BRA `(.L_x_58) ;  /* 0xfffffffc00f08947 */ /* 0x004fea000383ffff */
[----:B------:R-:W-:Y:S05]  /*9580*/  BRA `(.L_x_220) ;  /* 0xffffff9800687947 */ /* 0x000fea000383ffff */
.L_x_59:
[----:B------:R-:W-:-:S07]  /*9590*/  MOV R0, UR5 ;  /* 0x0000000500007c02 */ /* 0x000fce0008000f00 */
.L_x_221:
[----:B-1----:R1:W2:Y:S02]  /*95a0*/  SYNCS.PHASECHK.TRANS64.TRYWAIT P0, [R0+URZ+0x130], R5 ;  /* 0x00013005000075a7 */ /* 0x0022a400080011ff */
[----:B--2---:R-:W-:Y:S05]  /*95b0*/  @!P0 NANOSLEEP.SYNCS 0x989680 ;  /* 0x009896800000895d */ /* 0x004fea0003900000 */
[----:B------:R-:W2:Y:S02]  /*95c0*/  @!P0 SYNCS.PHASECHK.TRANS64 P0, [R0+URZ+0x130], R5 ;  /* 0x00013005000085a7 */ /* 0x000ea400080010ff */
[----:B--2---:R-:W-:Y:S05]  /*95d0*/  @!P0 BRA `(.L_x_221) ;  /* 0xfffffffc00f08947 */ /* 0x004fea000383ffff */
[----:B------:R-:W-:Y:S05]  /*95e0*/  BRA `(.L_x_222) ;  /* 0xffffff9800787947 */ /* 0x000fea000383ffff */
.L_x_60:
[----:B-1----:R1:W2:Y:S02]  /*95f0*/  SYNCS.PHASECHK.TRANS64.TRYWAIT P1, [R0+URZ+0x120], R4 ;  /* 0x00012004000075a7 */ /* 0x0022a400080211ff */
[----:B--2---:R-:W-:Y:S05]  /*9600*/  @!P1 NANOSLEEP.SYNCS 0x989680 ;  /* 0x009896800000995d */ /* 0x004fea0003900000 */
[----:B------:R-:W2:Y:S02]  /*9610*/  @!P1 SYNCS.PHASECHK.TRANS64 P1, [R0+URZ+0x120], R4 ;  /* 0x00012004000095a7 */ /* 0x000ea400080210ff */
[----:B--2---:R-:W-:Y:S05]  /*9620*/  @!P1 BRA `(.L_x_60) ;  /* 0xfffffffc00f09947 */ /* 0x004fea000383ffff */
[----:B------:R-:W-:Y:S05]  /*9630*/  BRA `(.L_x_223) ;  /* 0xffffff9800a87947 */ /* 0x000fea000383ffff */
.L_x_63:
[----:B------:R-:W-:-:S07]  /*9640*/  MOV R0, UR5 ;  /* 0x0000000500007c02 */ /* 0x000fce0008000f00 */
.L_x_224:
[----:B-1----:R1:W2:Y:S02]  /*9650*/  SYNCS.PHASECHK.TRANS64.TRYWAIT P0, [R0+URZ+0x130], R2 ;  /* 0x00013002000075a7 */ /* 0x0022a400080011ff */
[----:B--2---:R-:W-:Y:S05]  /*9660*/  @!P0 NANOSLEEP.SYNCS 0x989680 ;  /* 0x009896800000895d */ /* 0x004fea0003900000 */
[----:B------:R-:W2:Y:S02]  /*9670*/  @!P0 SYNCS.PHASECHK.TRANS64 P0, [R0+URZ+0x130], R2 ;  /* 0x00013002000085a7 */ /* 0x000ea400080010ff */
[----:B--2---:R-:W-:Y:S05]  /*9680*/  @!P0 BRA `(.L_x_224) ;  /* 0xfffffffc00f08947 */ /* 0x004fea000383ffff */
[----:B------:R-:W-:Y:S05]  /*9690*/  BRA `(.L_x_62) ;  /* 0xffffff9800fc7947 */ /* 0x000fea000383ffff */
.L_x_72:
[----:B-1----:R-:W-:-:S04]  /*96a0*/  MOV R4, UR6 ;  /* 0x0000000600047c02 */ /* 0x002fc80008000f00 */
[----:B------:R1:W2:Y:S03]  /*96b0*/  SYNCS.PHASECHK.TRANS64.TRYWAIT P0, [R4+URZ+0x8], R5 ;  /* 0x00000805040075a7 */ /* 0x0002a600080011ff */
[----:B--2---:R-:W-:Y:S05]  /*96c0*/  @!P0 NANOSLEEP.SYNCS 0x989680 ;  /* 0x009896800000895d */ /* 0x004fea0003900000 */
[----:B------:R-:W2:Y:S02]  /*96d0*/  @!P0 SYNCS.PHASECHK.TRANS64 P0, [R4+URZ+0x8], R5 ;  /* 0x00000805040085a7 */ /* 0x000ea400080010ff */
[----:B--2---:R-:W-:Y:S05]  /*96e0*/  @!P0 BRA `(.L_x_72) ;  /* 0xfffffffc00ec8947 */ /* 0x004fea000383ffff */
[----:B------:R-:W-:Y:S05]  /*96f0*/  BRA `(.L_x_71) ;  /* 0xffffff9c00b07947 */ /* 0x000fea000383ffff */
.L_x_74:
[----:B------:R-:W-:Y:S01]  /*9700*/  BSSY B0, `(.L_x_225) ;  /* 0x0000006000007945 */ /* 0x000fe20003800000 */
[----:B------:R-:W-:-:S07]  /*9710*/  MOV R15, 0xffffffff ;  /* 0xffffffff000f7802 */ /* 0x000fce0000000f00 */
[----:B-1---5:R-:W-:Y:S05]  /*9720*/  WARPSYNC.COLLECTIVE R15, `(.L_x_226) ;  /* 0x000000000f0c7348 */ /* 0x022fea0003c00000 */
[----:B------:R-:W-:Y:S02]  /*9730*/  ELECT P6, UR79, PT ;  /* 0x00000000004f782f */ /* 0x000fe400038c0000 */
[----:B------:R-:W-:Y:S01]  /*9740*/  MOV R14, UR79 ;  /* 0x0000004f000e7c02 */ /* 0x000fe20008000f00 */
[----:B-1---5:R-:W-:Y:S10]  /*9750*/  ENDCOLLECTIVE ;  /* 0x000000000000791b */ /* 0x022ff40003800000 */
.L_x_226:
[----:B------:R-:W-:Y:S05]  /*9760*/  BSYNC B0 ;  /* 0x0000000000007941 */ /* 0x000fea0003800000 */
.L_x_225:
[----:B------:R-:W-:Y:S05]  /*9770*/  BRA `(.L_x_227) ;  /* 0xffffff9c00e07947 */ /* 0x000fea000383ffff */
.L_x_76:
[----:B-1----:R-:W-:-:S04]  /*9780*/  MOV R2, UR6 ;  /* 0x0000000600027c02 */ /* 0x002fc80008000f00 */
[----:B------:R1:W2:Y:S03]  /*9790*/  SYNCS.PHASECHK.TRANS64.TRYWAIT P0, [R2+URZ+0x8], R3 ;  /* 0x00000803020075a7 */ /* 0x0002a600080011ff */
[----:B--2---:R-:W-:Y:S05]  /*97a0*/  @!P0 NANOSLEEP.SYNCS 0x989680 ;  /* 0x009896800000895d */ /* 0x004fea0003900000 */
[----:B------:R-:W2:Y:S02]  /*97b0*/  @!P0 SYNCS.PHASECHK.TRANS64 P0, [R2+URZ+0x8], R3 ;  /* 0x00000803020085a7 */ /* 0x000ea400080010ff */
[----:B--2---:R-:W-:Y:S05]  /*97c0*/  @!P0 BRA `(.L_x_76) ;  /* 0xfffffffc00ec8947 */ /* 0x004fea000383ffff */
[----:B------:R-:W-:Y:S05]  /*97d0*/  BRA `(.L_x_75) ;  /* 0xffffff9c00e47947 */ /* 0x000fea000383ffff */
.L_x_77:
[----:B-1----:R1:W2:Y:S02]  /*97e0*/  SYNCS.PHASECHK.TRANS64.TRYWAIT P0, [R0+URZ+0x120], R4 ;  /* 0x00012004000075a7 */ /* 0x0022a400080011ff */
[----:B--2---:R-:W-:Y:S05]  /*97f0*/  @!P0 NANOSLEEP.SYNCS 0x989680 ;  /* 0x009896800000895d */ /* 0x004fea0003900000 */
[----:B------:R-:W2:Y:S02]  /*9800*/  @!P0 SYNCS.PHASECHK.TRANS64 P0, [R0+URZ+0x120], R4 ;  /* 0x00012004000085a7 */ /* 0x000ea400080010ff */
[----:B--2---:R-:W-:Y:S05]  /*9810*/  @!P0 BRA `(.L_x_77) ;  /* 0xfffffffc00f08947 */ /* 0x004fea000383ffff */
[----:B------:R-:W-:Y:S05]  /*9820*/  BRA `(.L_x_228) ;  /* 0xffffffa000d07947 */ /* 0x000fea000383ffff */
.L_x_79:
[----:B------:R-:W-:-:S07]  /*9830*/  MOV R0, UR9 ;  /* 0x0000000900007c02 */ /* 0x000fce0008000f00 */
.L_x_229:
[----:B-1----:R1:W2:Y:S02]  /*9840*/  SYNCS.PHASECHK.TRANS64.TRYWAIT P0, [R0+URZ+0x160], R4 ;  /* 0x00016004000075a7 */ /* 0x0022a400080011ff */
[----:B--2---:R-:W-:Y:S05]  /*9850*/  @!P0 NANOSLEEP.SYNCS 0x989680 ;  /* 0x009896800000895d */ /* 0x004fea0003900000 */
[----:B------:R-:W2:Y:S02]  /*9860*/  @!P0 SYNCS.PHASECHK.TRANS64 P0, [R0+URZ+0x160], R4 ;  /* 0x00016004000085a7 */ /* 0x000ea400080010ff */
[----:B--2---:R-:W-:Y:S05]  /*9870*/  @!P0 BRA `(.L_x_229) ;  /* 0xfffffffc00f08947 */ /* 0x004fea000383ffff */
[----:B------:R-:W-:Y:S05]  /*9880*/  BRA `(.L_x_230) ;  /* 0xffffffa4001c7947 */ /* 0x000fea000383ffff */
.L_x_82:
[----:B------:R-:W-:Y:S07]  /*9890*/  MOV R0, UR8 ;  /* 0x0000000800007c02 */ /* 0x000fee0008000f00 */
.L_x_231:
[----:B-1----:R1:W2:Y:S02]  /*98a0*/  SYNCS.PHASECHK.TRANS64.TRYWAIT P0, [R0+URZ], R4 ;  /* 0x00000004000075a7 */ /* 0x0022a400080011ff */
[----:B--2---:R-:W-:Y:S05]  /*98b0*/  @!P0 NANOSLEEP.SYNCS 0x989680 ;  /* 0x009896800000895d */ /* 0x004fea0003900000 */
[----:B------:R-:W2:Y:S02]  /*98c0*/  @!P0 SYNCS.PHASECHK.TRANS64 P0, [R0+URZ], R4 ;  /* 0x00000004000085a7 */ /* 0x000ea400080010ff */
[----:B--2---:R-:W-:Y:S05]  /*98d0*/  @!P0 BRA `(.L_x_231) ;  /* 0xfffffffc00f08947 */ /* 0x004fea000383ffff */
[----:B------:R-:W-:Y:S05]  /*98e0*/  BRA `(.L_x_81) ;  /* 0xffffffa400307947 */ /* 0x000fea000383ffff */
.L_x_86:
[----:B-1----:R-:W-:-:S07]  /*98f0*/  MOV R0, UR8 ;  /* 0x0000000800007c02 */ /* 0x002fce0008000f00 */
.L_x_232:
[----:B-1----:R1:W2:Y:S02]  /*9900*/  SYNCS.PHASECHK.TRANS64.TRYWAIT P0, [R0+URZ], R2 ;  /* 0x00000002000075a7 */ /* 0x0022a400080011ff */
[----:B--2---:R-:W-:Y:S05]  /*9910*/  @!P0 NANOSLEEP.SYNCS 0x989680 ;  /* 0x009896800000895d */ /* 0x004fea0003900000 */
[----:B------:R-:W2:Y:S02]  /*9920*/  @!P0 SYNCS.PHASECHK.TRANS64 P0, [R0+URZ], R2 ;  /* 0x00000002000085a7 */ /* 0x000ea400080010ff */
[----:B--2---:R-:W-:Y:S05]  /*9930*/  @!P0 BRA `(.L_x_232) ;  /* 0xfffffffc00f08947 */ /* 0x004fea000383ffff */
[----:B------:R-:W-:Y:S05]  /*9940*/  BRA `(.L_x_233) ;  /* 0xffffffa800247947 */ /* 0x000fea000383ffff */
.L_x_87:
[----:B------:R-:W-:-:S07]  /*9950*/  MOV R0, UR8 ;  /* 0x0000000800007c02 */ /* 0x000fce0008000f00 */
.L_x_234:
[----:B-1----:R1:W2:Y:S02]  /*9960*/  SYNCS.PHASECHK.TRANS64.TRYWAIT P0, [R0+URZ], R3 ;  /* 0x00000003000075a7 */ /* 0x0022a400080011ff */
[----:B--2---:R-:W-:Y:S05]  /*9970*/  @!P0 NANOSLEEP.SYNCS 0x989680 ;  /* 0x009896800000895d */ /* 0x004fea0003900000 */
[----:B------:R-:W2:Y:S02]  /*9980*/  @!P0 SYNCS.PHASECHK.TRANS64 P0, [R0+URZ], R3 ;  /* 0x00000003000085a7 */ /* 0x000ea400080010ff */
[----:B--2---:R-:W-:Y:S05]  /*9990*/  @!P0 BRA `(.L_x_234) ;  /* 0xfffffffc00f08947 */ /* 0x004fea000383ffff */
[----:B------:R-:W-:Y:S05]  /*99a0*/  BRA `(.L_x_235) ;  /* 0xffffffa800307947 */ /* 0x000fea000383ffff */
.L_x_88:
[----:B------:R-:W-:-:S07]  /*99b0*/  MOV R0, UR8 ;  /* 0x0000000800007c02 */ /* 0x000fce0008000f00 */
.L_x_236:
[----:B-1----:R1:W2:Y:S02]  /*99c0*/  SYNCS.PHASECHK.TRANS64.TRYWAIT P0, [R0+URZ], R3 ;  /* 0x00000003000075a7 */ /* 0x0022a400080011ff */
[----:B--2---:R-:W-:Y:S05]  /*99d0*/  @!P0 NANOSLEEP.SYNCS 0x989680 ;  /* 0x009896800000895d */ /* 0x004fea0003900000 */
[----:B------:R-:W2:Y:S02]  /*99e0*/  @!P0 SYNCS.PHASECHK.TRANS64 P0, [R0+URZ], R3 ;  /* 0x00000003000085a7 */ /* 0x000ea400080010ff */
[----:B--2---:R-:W-:Y:S05]  /*99f0*/  @!P0 BRA `(.L_x_236) ;  /* 0xfffffffc00f08947 */ /* 0x004fea000383ffff */
[----:B------:R-:W-:Y:S05]  /*9a00*/  BRA `(.L_x_237) ;  /* 0xffffffa8003c7947 */ /* 0x000fea000383ffff */
.L_x_91:
[----:B------:R-:W-:-:S07]  /*9a10*/  MOV R0, UR7 ;  /* 0x0000000700007c02 */ /* 0x000fce0008000f00 */
.L_x_238:
[----:B-1----:R1:W2:Y:S02]  /*9a20*/  SYNCS.PHASECHK.TRANS64.TRYWAIT P1, [R0+URZ+0x1a0], R2 ;  /* 0x0001a002000075a7 */ /* 0x0022a400080211ff */
[----:B--2---:R-:W-:Y:S05]  /*9a30*/  @!P1 NANOSLEEP.SYNCS 0x989680 ;  /* 0x009896800000995d */ /* 0x004fea0003900000 */
[----:B------:R-:W2:Y:S02]  /*9a40*/  @!P1 SYNCS.PHASECHK.TRANS64 P1, [R0+URZ+0x1a0], R2 ;  /* 0x0001a002000095a7 */ /* 0x000ea400080210ff */
[----:B--2---:R-:W-:Y:S05]  /*9a50*/  @!P1 BRA `(.L_x_238) ;  /* 0xfffffffc00f09947 */ /* 0x004fea000383ffff */
[----:B------:R-:W-:Y:S05]  /*9a60*/  BRA `(.L_x_239) ;  /* 0xffffffa800887947 */ /* 0x000fea000383ffff */
.L_x_96:
[----:B--2---:R2:W4:Y:S02]  /*9a70*/  SYNCS.PHASECHK.TRANS64.TRYWAIT P0, [R0+URZ+0x120], R2 ;  /* 0x00012002000075a7 */ /* 0x00452400080011ff */
[----:B----4-:R-:W-:Y:S05]  /*9a80*/  @!P0 NANOSLEEP.SYNCS 0x989680 ;  /* 0x009896800000895d */ /* 0x010fea0003900000 */
[----:B------:R-:W4:Y:S02]  /*9a90*/  @!P0 SYNCS.PHASECHK.TRANS64 P0, [R0+URZ+0x120], R2 ;  /* 0x00012002000085a7 */ /* 0x000f2400080010ff */
[----:B----4-:R-:W-:Y:S05]  /*9aa0*/  @!P0 BRA `(.L_x_96) ;  /* 0xfffffffc00f08947 */ /* 0x010fea000383ffff */
[----:B------:R-:W-:Y:S05]  /*9ab0*/  BRA `(.L_x_240) ;  /* 0xffffffac00987947 */ /* 0x000fea000383ffff */
.L_x_99:
[----:B------:R-:W-:Y:S07]  /*9ac0*/  MOV R0, UR7 ;  /* 0x0000000700007c02 */ /* 0x000fee0008000f00 */
.L_x_241:
[----:B--2---:R2:W4:Y:S02]  /*9ad0*/  SYNCS.PHASECHK.TRANS64.TRYWAIT P0, [R0+URZ+0x118], R2 ;  /* 0x00011802000075a7 */ /* 0x00452400080011ff */
[----:B----4-:R-:W-:Y:S05]  /*9ae0*/  @!P0 NANOSLEEP.SYNCS 0x989680 ;  /* 0x009896800000895d */ /* 0x010fea0003900000 */
[----:B------:R-:W4:Y:S02]  /*9af0*/  @!P0 SYNCS.PHASECHK.TRANS64 P0, [R0+URZ+0x118], R2 ;  /* 0x00011802000085a7 */ /* 0x000f2400080010ff */
[----:B----4-:R-:W-:Y:S05]  /*9b00*/  @!P0 BRA `(.L_x_241) ;  /* 0xfffffffc00f08947 */ /* 0x010fea000383ffff */
[----:B------:R-:W-:Y:S05]  /*9b10*/  BRA `(.L_x_98) ;  /* 0xffffffb000787947 */ /* 0x000fea000383ffff */
.L_x_102:
[----:B------:R-:W-:Y:S07]  /*9b20*/  MOV R0, UR7 ;  /* 0x0000000700007c02 */ /* 0x000fee0008000f00 */
.L_x_242:
[----:B-1----:R1:W2:Y:S02]  /*9b30*/  SYNCS.PHASECHK.TRANS64.TRYWAIT P0, [R0+URZ+0xf0], R23 ;  /* 0x0000f017000075a7 */ /* 0x0022a400080011ff */
[----:B--2---:R-:W-:Y:S05]  /*9b40*/  @!P0 NANOSLEEP.SYNCS 0x989680 ;  /* 0x009896800000895d */ /* 0x004fea0003900000 */
[----:B------:R-:W2:Y:S02]  /*9b50*/  @!P0 SYNCS.PHASECHK.TRANS64 P0, [R0+URZ+0xf0], R23 ;  /* 0x0000f017000085a7 */ /* 0x000ea400080010ff */
[----:B--2---:R-:W-:Y:S05]  /*9b60*/  @!P0 BRA `(.L_x_242) ;  /* 0xfffffffc00f08947 */ /* 0x004fea000383ffff */
[----:B------:R-:W-:Y:S05]  /*9b70*/  BRA `(.L_x_243) ;  /* 0xffffffb000f07947 */ /* 0x000fea000383ffff */
.L_x_103:
[----:B------:R-:W-:Y:S07]  /*9b80*/  MOV R0, UR7 ;  /* 0x0000000700007c02 */ /* 0x000fee0008000f00 */
.L_x_244:
[----:B-1----:R1:W2:Y:S02]  /*9b90*/  SYNCS.PHASECHK.TRANS64.TRYWAIT P0, [R0+URZ+0xf8], R23 ;  /* 0x0000f817000075a7 */ /* 0x0022a400080011ff */
[----:B--2---:R-:W-:Y:S05]  /*9ba0*/  @!P0 NANOSLEEP.SYNCS 0x989680 ;  /* 0x009896800000895d */ /* 0x004fea0003900000 */
[----:B------:R-:W2:Y:S02]  /*9bb0*/  @!P0 SYNCS.PHASECHK.TRANS64 P0, [R0+URZ+0xf8], R23 ;  /* 0x0000f817000085a7 */ /* 0x000ea400080010ff */
[----:B--2---:R-:W-:Y:S05]  /*9bc0*/  @!P0 BRA `(.L_x_244) ;  /* 0xfffffffc00f08947 */ /* 0x004fea000383ffff */
[----:B------:R-:W-:Y:S05]  /*9bd0*/  BRA `(.L_x_245) ;  /* 0xffffffb400487947 */ /* 0x000fea000383ffff */
.L_x_104:
[----:B------:R-:W-:Y:S07]  /*9be0*/  MOV R0, UR7 ;  /* 0x0000000700007c02 */ /* 0x000fee0008000f00 */
.L_x_246:
[----:B-1----:R1:W2:Y:S02]  /*9bf0*/  SYNCS.PHASECHK.TRANS64.TRYWAIT P0, [R0+URZ+0x100], R23 ;  /* 0x00010017000075a7 */ /* 0x0022a400080011ff */
[----:B--2---:R-:W-:Y:S05]  /*9c00*/  @!P0 NANOSLEEP.SYNCS 0x989680 ;  /* 0x009896800000895d */ /* 0x004fea0003900000 */
[----:B------:R-:W2:Y:S02]  /*9c10*/  @!P0 SYNCS.PHASECHK.TRANS64 P0, [R0+URZ+0x100], R23 ;  /* 0x00010017000085a7 */ /* 0x000ea400080010ff */
[----:B--2---:R-:W-:Y:S05]  /*9c20*/  @!P0 BRA `(.L_x_246) ;  /* 0xfffffffc00f08947 */ /* 0x004fea000383ffff */
[----:B------:R-:W-:Y:S05]  /*9c30*/  BRA `(.L_x_247) ;  /* 0xffffffb400a47947 */ /* 0x000fea000383ffff */
.L_x_105:
[----:B------:R-:W-:Y:S07]  /*9c40*/  MOV R0, UR7 ;  /* 0x0000000700007c02 */ /* 0x000fee0008000f00 */
.L_x_248:
[----:B-1----:R1:W2:Y:S02]  /*9c50*/  SYNCS.PHASECHK.TRANS64.TRYWAIT P0, [R0+URZ+0x108], R23 ;  /* 0x00010817000075a7 */ /* 0x0022a400080011ff */
[----:B--2---:R-:W-:Y:S05]  /*9c60*/  @!P0 NANOSLEEP.SYNCS 0x989680 ;  /* 0x009896800000895d */ /* 0x004fea0003900000 */
[----:B------:R-:W2:Y:S02]  /*9c70*/  @!P0 SYNCS.PHASECHK.TRANS64 P0, [R0+URZ+0x108], R23 ;  /* 0x00010817000085a7 */ /* 0x000ea400080010ff */
[----:B--2---:R-:W-:Y:S05]  /*9c80*/  @!P0 BRA `(.L_x_248) ;  /* 0xfffffffc00f08947 */ /* 0x004fea000383ffff */
[----:B------:R-:W-:Y:S05]  /*9c90*/  BRA `(.L_x_249) ;  /* 0xffffffb800447947 */ /* 0x000fea000383ffff */
.L_x_107:
[----:B------:R-:W-:-:S07]  /*9ca0*/  MOV R0, UR7 ;  /* 0x0000000700007c02 */ /* 0x000fce0008000f00 */
.L_x_250:
[----:B-1----:R1:W4:Y:S02]  /*9cb0*/  SYNCS.PHASECHK.TRANS64.TRYWAIT P0, [R0+URZ+0xf0], R2 ;  /* 0x0000f002000075a7 */ /* 0x00232400080011ff */
[----:B----4-:R-:W-:Y:S05]  /*9cc0*/  @!P0 NANOSLEEP.SYNCS 0x989680 ;  /* 0x009896800000895d */ /* 0x010fea0003900000 */
[----:B------:R-:W4:Y:S02]  /*9cd0*/  @!P0 SYNCS.PHASECHK.TRANS64 P0, [R0+URZ+0xf0], R2 ;  /* 0x0000f002000085a7 */ /* 0x000f2400080010ff */
[----:B----4-:R-:W-:Y:S05]  /*9ce0*/  @!P0 BRA `(.L_x_250) ;  /* 0xfffffffc00f08947 */ /* 0x010fea000383ffff */
[----:B------:R-:W-:Y:S05]  /*9cf0*/  BRA `(.L_x_251) ;  /* 0xffffffb800cc7947 */ /* 0x000fea000383ffff */
.L_x_108:
[----:B-1----:R-:W-:-:S07]  /*9d00*/  MOV R0, UR7 ;  /* 0x0000000700007c02 */ /* 0x002fce0008000f00 */
.L_x_252:
[----:B-1----:R1:W4:Y:S02]  /*9d10*/  SYNCS.PHASECHK.TRANS64.TRYWAIT P0, [R0+URZ+0xf8], R2 ;  /* 0x0000f802000075a7 */ /* 0x00232400080011ff */
[----:B----4-:R-:W-:Y:S05]  /*9d20*/  @!P0 NANOSLEEP.SYNCS 0x989680 ;  /* 0x009896800000895d */ /* 0x010fea0003900000 */
[----:B------:R-:W4:Y:S02]  /*9d30*/  @!P0 SYNCS.PHASECHK.TRANS64 P0, [R0+URZ+0xf8], R2 ;  /* 0x0000f802000085a7 */ /* 0x000f2400080010ff */
[----:B----4-:R-:W-:Y:S05]  /*9d40*/  @!P0 BRA `(.L_x_252) ;  /* 0xfffffffc00f08947 */ /* 0x010fea000383ffff */
[----:B------:R-:W-:Y:S05]  /*9d50*/  BRA `(.L_x_253) ;  /* 0xffffffb800bc7947 */ /* 0x000fea000383ffff */
.L_x_109:
[----:B-1----:R-:W-:-:S07]  /*9d60*/  MOV R0, UR7 ;  /* 0x0000000700007c02 */ /* 0x002fce0008000f00 */
.L_x_254:
[----:B-1----:R1:W4:Y:S02]  /*9d70*/  SYNCS.PHASECHK.TRANS64.TRYWAIT P0, [R0+URZ+0x100], R2 ;  /* 0x00010002000075a7 */ /* 0x00232400080011ff */
[----:B----4-:R-:W-:Y:S05]  /*9d80*/  @!P0 NANOSLEEP.SYNCS 0x989680 ;  /* 0x009896800000895d */ /* 0x010fea0003900000 */
[----:B------:R-:W4:Y:S02]  /*9d90*/  @!P0 SYNCS.PHASECHK.TRANS64 P0, [R0+URZ+0x100], R2 ;  /* 0x00010002000085a7 */ /* 0x000f2400080010ff */
[----:B----4-:R-:W-:Y:S05]  /*9da0*/  @!P0 BRA `(.L_x_254) ;  /* 0xfffffffc00f08947 */ /* 0x010fea000383ffff */
[----:B------:R-:W-:Y:S05]  /*9db0*/  BRA `(.L_x_255) ;  /* 0xffffffb800ac7947 */ /* 0x000fea000383ffff */
.L_x_111:
[----:B-1----:R1:W2:Y:S02]  /*9dc0*/  SYNCS.PHASECHK.TRANS64.TRYWAIT P0, [R0+URZ+0x120], R2 ;  /* 0x00012002000075a7 */ /* 0x0022a400080011ff */
[----:B--2---:R-:W-:Y:S05]  /*9dd0*/  @!P0 NANOSLEEP.SYNCS 0x989680 ;  /* 0x009896800000895d */ /* 0x004fea0003900000 */
[----:B------:R-:W2:Y:S02]  /*9de0*/  @!P0 SYNCS.PHASECHK.TRANS64 P0, [R0+URZ+0x120], R2 ;  /* 0x00012002000085a7 */ /* 0x000ea400080010ff */
[----:B--2---:R-:W-:Y:S05]  /*9df0*/  @!P0 BRA `(.L_x_111) ;  /* 0xfffffffc00f08947 */ /* 0x004fea000383ffff */
[----:B------:R-:W-:Y:S05]  /*9e00*/  BRA `(.L_x_256) ;  /* 0xffffffbc00507947 */ /* 0x000fea000383ffff */
.L_x_125:
[----:B-1----:R1:W2:Y:S02]  /*9e10*/  SYNCS.PHASECHK.TRANS64.TRYWAIT P0, [R3+URZ+0xd0], R0 ;  /* 0x0000d000030075a7 */ /* 0x0022a400080011ff */
[----:B--2---:R-:W-:Y:S05]  /*9e20*/  @!P0 NANOSLEEP.SYNCS 0x989680 ;  /* 0x009896800000895d */ /* 0x004fea0003900000 */
[----:B------:R-:W2:Y:S02]  /*9e30*/  @!P0 SYNCS.PHASECHK.TRANS64 P0, [R3+URZ+0xd0], R0 ;  /* 0x0000d000030085a7 */ /* 0x000ea400080010ff */
[----:B--2---:R-:W-:Y:S05]  /*9e40*/  @!P0 BRA `(.L_x_125) ;  /* 0xfffffffc00f08947 */ /* 0x004fea000383ffff */
[----:B------:R-:W-:Y:S05]  /*9e50*/  BRA `(.L_x_124) ;  /* 0xffffffc800b07947 */ /* 0x000fea000383ffff */
.L_x_128:
[----:B-1----:R1:W2:Y:S02]  /*9e60*/  SYNCS.PHASECHK.TRANS64.TRYWAIT P1, [R82+URZ+0x140], R0 ;  /* 0x00014000520075a7 */ /* 0x0022a400080211ff */
[----:B--2---:R-:W-:Y:S05]  /*9e70*/  @!P1 NANOSLEEP.SYNCS 0x989680 ;  /* 0x009896800000995d */ /* 0x004fea0003900000 */
[----:B------:R-:W2:Y:S02]  /*9e80*/  @!P1 SYNCS.PHASECHK.TRANS64 P1, [R82+URZ+0x140], R0 ;  /* 0x00014000520095a7 */ /* 0x000ea400080210ff */
[----:B--2---:R-:W-:Y:S05]  /*9e90*/  @!P1 BRA `(.L_x_128) ;  /* 0xfffffffc00f09947 */ /* 0x004fea000383ffff */
[----:B------:R-:W-:Y:S05]  /*9ea0*/  BRA `(.L_x_127) ;  /* 0xffffffc800f87947 */ /* 0x000fea000383ffff */
        .weak           $__internal_0_$__cuda_sm10x_tcgen05_guardrail_trap_col_being_dealloced_not_returned_by_alloc
        .type           $__internal_0_$__cuda_sm10x_tcgen05_guardrail_trap_col_being_dealloced_not_returned_by_alloc,@function
        .size           $__internal_0_$__cuda_sm10x_tcgen05_guardrail_trap_col_being_dealloced_not_returned_by_alloc,($__internal_1_$__cuda_sm10x_tcgen05_guardrail_trap_phase_invalid_during_alloc - $__internal_0_$__cuda_sm10x_tcgen05_guardrail_trap_col_being_dealloced_not_returned_by_alloc)
$__internal_0_$__cuda_sm10x_tcgen05_guardrail_trap_col_being_dealloced_not_returned_by_alloc:
[----:B------:R-:W-:Y:S05]  /*9eb0*/  BPT.TRAP 0x1 ;  /* 0x000000040000795c */ /* 0x000fea0000300000 */
[----:B------:R-:W-:-:S04]  /*9ec0*/  HFMA2 R3, -RZ, RZ, 0, 0 ;  /* 0x00000000ff037431 */ /* 0x000fc800000001ff */
[----:B------:R-:W-:Y:S05]  /*9ed0*/  RET.REL.NODEC R2 `(_ZN7cutlass13device_kernelINS_4gemm6kernel13GemmUniversalIN4cute5tupleIJiiiiEEENS1_10collective13CollectiveMmaINS1_35MainloopSm100TmaUmmaWarpSpecializedILi13ELi2ELi4ENS5_IJNS4_1CILi2EEENSA_ILi1EEESC_EEEEENS5_IJNSA_ILi128EEESF_NSA_ILi64EEEEEENS_10bfloat16_tENS5_IJlSC_lEEESI_SJ_NS4_8TiledMMAINS4_8MMA_AtomIJNS4_26SM100_MMA_F16BF16_2x1SM_SSISI_SI_fLi128ELi128ELNS4_4UMMA5MajorE0ELSO_0ELNSN_7ScaleInE0ELSP_0EEEEEENS4_6LayoutINS5_IJSC_SC_SC_EEENS5_IJNSA_ILi0EEESU_SU_EEEEENS5_IJNS4_10UnderscoreESX_SX_EEEEENS4_18SM100_TMA_2SM_LOADENS4_14ComposedLayoutINS4_7SwizzleILi3ELi4ELi3EEENS4_18smem_ptr_flag_bitsILi16EEENSS_INS5_IJNSA_ILi8EEESG_EEENS5_IJSG_SC_EEEEEEEvNS4_8identityES10_S1A_vS1B_EENS_8epilogue10collective18CollectiveEpilogueINS1D_23Sm100TmaWarpSpecializedILi4ELi2ELi16ELb1ELb0EEEJNS5_IJSG_SF_SG_EEENS5_IJNSS_ISG_SC_EENSS_INS5_IJNSA_ILi16EEESB_EEENS5_IJSC_SG_EEEEEEEESI_SJ_SI_SJ_NS1D_6fusion15FusionCallbacksIS1H_NS1P_13LinCombEltActINS1D_6thread7SigmoidESI_fSI_fLNS_15FloatRoundStyleE2EEES1I_S1O_JEEENS4_5SM1004TMEM4LOAD26SM100_TMEM_LOAD_32dp32b16xENS4_13SM90_TMA_LOADENS11_INS12_ILi1ELi4ELi3EEES15_NSS_INS5_IJS16_S1K_EEENS5_IJS1K_SC_EEEEEEENS4_39AutoVectorizingCopyWithAssumedAlignmentILi128EEENS4_14SM90_TMA_STOREES26_S28_S28_EEEvvEEEEvNT_6ParamsE) ;  /* 0xffffff6002487950 */ /* 0x000fea0003c3ffff */
        .weak           $__internal_1_$__cuda_sm10x_tcgen05_guardrail_trap_phase_invalid_during_alloc
        .type           $__internal_1_$__cuda_sm10x_tcgen05_guardrail_trap_phase_invalid_during_alloc,@function
        .size           $__internal_1_$__cuda_sm10x_tcgen05_guardrail_trap_phase_invalid_during_alloc,($__internal_2_$__cuda_sm10x_tcgen05_guardrail_trap_unallocated_columns_being_dealloced - $__internal_1_$__cuda_sm10x_tcgen05_guardrail_trap_phase_invalid_during_alloc)
$__internal_1_$__cuda_sm10x_tcgen05_guardrail_trap_phase_invalid_during_alloc:
[----:B------:R-:W-:Y:S05]  /*9ee0*/  BPT.TRAP 0x1 ;  /* 0x000000040000795c */ /* 0x000fea0000300000 */
[----:B------:R-:W-:-:S04]  /*9ef0*/  MOV R3, 0x0 ;  /* 0x0000000000037802 */ /* 0x000fc80000000f00 */
[----:B------:R-:W-:Y:S05]  /*9f00*/  RET.REL.NODEC R2 `(_ZN7cutlass13device_kernelINS_4gemm6kernel13GemmUniversalIN4cute5tupleIJiiiiEEENS1_10collective13CollectiveMmaINS1_35MainloopSm100TmaUmmaWarpSpecializedILi13ELi2ELi4ENS5_IJNS4_1CILi2EEENSA_ILi1EEESC_EEEEENS5_IJNSA_ILi128EEESF_NSA_ILi64EEEEEENS_10bfloat16_tENS5_IJlSC_lEEESI_SJ_NS4_8TiledMMAINS4_8MMA_AtomIJNS4_26SM100_MMA_F16BF16_2x1SM_SSISI_SI_fLi128ELi128ELNS4_4UMMA5MajorE0ELSO_0ELNSN_7ScaleInE0ELSP_0EEEEEENS4_6LayoutINS5_IJSC_SC_SC_EEENS5_IJNSA_ILi0EEESU_SU_EEEEENS5_IJNS4_10UnderscoreESX_SX_EEEEENS4_18SM100_TMA_2SM_LOADENS4_14ComposedLayoutINS4_7SwizzleILi3ELi4ELi3EEENS4_18smem_ptr_flag_bitsILi16EEENSS_INS5_IJNSA_ILi8EEESG_EEENS5_IJSG_SC_EEEEEEEvNS4_8identityES10_S1A_vS1B_EENS_8epilogue10collective18CollectiveEpilogueINS1D_23Sm100TmaWarpSpecializedILi4ELi2ELi16ELb1ELb0EEEJNS5_IJSG_SF_SG_EEENS5_IJNSS_ISG_SC_EENSS_INS5_IJNSA_ILi16EEESB_EEENS5_IJSC_SG_EEEEEEEESI_SJ_SI_SJ_NS1D_6fusion15FusionCallbacksIS1H_NS1P_13LinCombEltActINS1D_6thread7SigmoidESI_fSI_fLNS_15FloatRoundStyleE2EEES1I_S1O_JEEENS4_5SM1004TMEM4LOAD26SM100_TMEM_LOAD_32dp32b16xENS4_13SM90_TMA_LOADENS11_INS12_ILi1ELi4ELi3EEES15_NSS_INS5_IJS16_S1K_EEENS5_IJS1K_SC_EEEEEEENS4_39AutoVectorizingCopyWithAssumedAlignmentILi128EEENS4_14SM90_TMA_STOREES26_S28_S28_EEEvvEEEEvNT_6ParamsE) ;  /* 0xffffff60023c7950 */ /* 0x000fea0003c3ffff */
        .weak           $__internal_2_$__cuda_sm10x_tcgen05_guardrail_trap_unallocated_columns_being_dealloced
        .type           $__internal_2_$__cuda_sm10x_tcgen05_guardrail_trap_unallocated_columns_being_dealloced,@function
        .size           $__internal_2_$__cuda_sm10x_tcgen05_guardrail_trap_unallocated_columns_being_dealloced,($__internal_3_$__cuda_sm20_rcp_rn_f32_slowpath - $__internal_2_$__cuda_sm10x_tcgen05_guardrail_trap_unallocated_columns_being_dealloced)
$__internal_2_$__cuda_sm10x_tcgen05_guardrail_trap_unallocated_columns_being_dealloced:
[----:B------:R-:W-:Y:S05]  /*9f10*/  BPT.TRAP 0x1 ;  /* 0x000000040000795c */ /* 0x000fea0000300000 */
[----:B------:R-:W-:-:S04]  /*9f20*/  HFMA2 R3, -RZ, RZ, 0, 0 ;  /* 0x00000000ff037431 */ /* 0x000fc800000001ff */
[----:B------:R-:W-:Y:S05]  /*9f30*/  RET.REL.NODEC R2 `(_ZN7cutlass13device_kernelINS_4gemm6kernel13GemmUniversalIN4cute5tupleIJiiiiEEENS1_10collective13CollectiveMmaINS1_35MainloopSm100TmaUmmaWarpSpecializedILi13ELi2ELi4ENS5_IJNS4_1CILi2EEENSA_ILi1EEESC_EEEEENS5_IJNSA_ILi128EEESF_NSA_ILi64EEEEEENS_10bfloat16_tENS5_IJlSC_lEEESI_SJ_NS4_8TiledMMAINS4_8MMA_AtomIJNS4_26SM100_MMA_F16BF16_2x1SM_SSISI_SI_fLi128ELi128ELNS4_4UMMA5MajorE0ELSO_0ELNSN_7ScaleInE0ELSP_0EEEEEENS4_6LayoutINS5_IJSC_SC_SC_EEENS5_IJNSA_ILi0EEESU_SU_EEEEENS5_IJNS4_10UnderscoreESX_SX_EEEEENS4_18SM100_TMA_2SM_LOADENS4_14ComposedLayoutINS4_7SwizzleILi3ELi4ELi3EEENS4_18smem_ptr_flag_bitsILi16EEENSS_INS5_IJNSA_ILi8EEESG_EEENS5_IJSG_SC_EEEEEEEvNS4_8identityES10_S1A_vS1B_EENS_8epilogue10collective18CollectiveEpilogueINS1D_23Sm100TmaWarpSpecializedILi4ELi2ELi16ELb1ELb0EEEJNS5_IJSG_SF_SG_EEENS5_IJNSS_ISG_SC_EENSS_INS5_IJNSA_ILi16EEESB_EEENS5_IJSC_SG_EEEEEEEESI_SJ_SI_SJ_NS1D_6fusion15FusionCallbacksIS1H_NS1P_13LinCombEltActINS1D_6thread7SigmoidESI_fSI_fLNS_15FloatRoundStyleE2EEES1I_S1O_JEEENS4_5SM1004TMEM4LOAD26SM100_TMEM_LOAD_32dp32b16xENS4_13SM90_TMA_LOADENS11_INS12_ILi1ELi4ELi3EEES15_NSS_INS5_IJS16_S1K_EEENS5_IJS1K_SC_EEEEEEENS4_39AutoVectorizingCopyWithAssumedAlignmentILi128EEENS4_14SM90_TMA_STOREES26_S28_S28_EEEvvEEEEvNT_6ParamsE) ;  /* 0xffffff6002307950 */ /* 0x000fea0003c3ffff */
        .weak           $__internal_3_$__cuda_sm20_rcp_rn_f32_slowpath
        .type           $__internal_3_$__cuda_sm20_rcp_rn_f32_slowpath,@function
        .size           $__internal_3_$__cuda_sm20_rcp_rn_f32_slowpath,(.L_x_262 - $__internal_3_$__cuda_sm20_rcp_rn_f32_slowpath)
$__internal_3_$__cuda_sm20_rcp_rn_f32_slowpath:
[----:B------:R-:W-:Y:S01]  /*9f40*/  IMAD.SHL.U32 R32, R35, 0x2, RZ ;  /* 0x0000000223207824 */ /* 0x000fe200078e00ff */
[----:B------:R-:W-:Y:S04]  /*9f50*/  BSSY.RECONVERGENT B0, `(.L_x_257) ;  /* 0x0000030000007945 */ /* 0x000fe80003800200 */
[----:B------:R-:W-:-:S04]  /*9f60*/  SHF.R.U32.HI R32, RZ, 0x18, R32 ;  /* 0x00000018ff207819 */ /* 0x000fc80000011620 */
[----:B------:R-:W-:-:S13]  /*9f70*/  ISETP.NE.U32.AND P0, PT, R32, RZ, PT ;  /* 0x000000ff2000720c */ /* 0x000fda0003f05070 */
[----:B------:R-:W-:Y:S05]  /*9f80*/  @P0 BRA `(.L_x_258) ;  /* 0x0000000000280947 */ /* 0x000fea0003800000 */
[----:B------:R-:W-:-:S04]  /*9f90*/  SHF.L.U32 R16, R35, 0x1, RZ ;  /* 0x0000000123107819 */ /* 0x000fc800000006ff */
[----:B------:R-:W-:-:S13]  /*9fa0*/  ISETP.NE.AND P0, PT, R16, RZ, PT ;  /* 0x000000ff1000720c */ /* 0x000fda0003f05270 */
[----:B------:R-:W-:Y:S01]  /*9fb0*/  @P0 FFMA R32, R35, 1.84467440737095516160e+19, RZ ;  /* 0x5f80000023200823 */ /* 0x000fe200000000ff */
[----:B------:R-:W-:Y:S08]  /*9fc0*/  @!P0 MUFU.RCP R33, R35 ;  /* 0x0000002300218308 */ /* 0x000ff00000001000 */
[----:B------:R-:W1:Y:S02]  /*9fd0*/  @P0 MUFU.RCP R16, R32 ;  /* 0x0000002000100308 */ /* 0x000e640000001000 */
[----:B-1----:R-:W-:-:S04]  /*9fe0*/  @P0 FFMA R32, R32, R16, -1 ;  /* 0xbf80000020200423 */ /* 0x002fc80000000010 */
[----:B------:R-:W-:-:S04]  /*9ff0*/  @P0 FADD.FTZ R32, -R32, -RZ ;  /* 0x800000ff20200221 */ /* 0x000fc80000010100 */
[----:B------:R-:W-:-:S04]  /*a000*/  @P0 FFMA R32, R16, R32, R16 ;  /* 0x0000002010200223 */ /* 0x000fc80000000010 */
[----:B------:R-:W-:Y:S01]  /*a010*/  @P0 FFMA R33, R32, 1.84467440737095516160e+19, RZ ;  /* 0x5f80000020210823 */ /* 0x000fe200000000ff */
[----:B------:R-:W-:Y:S05]  /*a020*/  BRA `(.L_x_259) ;  /* 0x0000000000887947 */ /* 0x000fea0003800000 */
.L_x_258:
[----:B------:R-:W-:-:S04]  /*a030*/  IADD3 R16, PT, PT, R32, -0xfd, RZ ;  /* 0xffffff0320107810 */ /* 0x000fc80007ffe0ff */
[----:B------:R-:W-:-:S13]  /*a040*/  ISETP.GT.U32.AND P0, PT, R16, 0x1, PT ;  /* 0x000000011000780c */ /* 0x000fda0003f04070 */
[----:B------:R-:W-:Y:S05]  /*a050*/  @P0 BRA `(.L_x_260) ;  /* 0x0000000000780947 */ /* 0x000fea0003800000 */
[----:B------:R-:W-:Y:S01]  /*a060*/  LOP3.LUT R37, R35, 0x7fffff, RZ, 0xc0, !PT ;  /* 0x007fffff23257812 */ /* 0x000fe200078ec0ff */
[----:B------:R-:W-:Y:S02]  /*a070*/  IMAD.MOV.U32 R33, RZ, RZ, 0x3 ;  /* 0x00000003ff217424 */ /* 0x000fe400078e00ff */
[----:B------:R-:W-:Y:S01]  /*a080*/  VIADD R32, R32, 0xffffff04 ;  /* 0xffffff0420207836 */ /* 0x000fe20000000000 */
[----:B------:R-:W-:Y:S02]  /*a090*/  LOP3.LUT R37, R37, 0x3f800000, RZ, 0xfc, !PT ;  /* 0x3f80000025257812 */ /* 0x000fe400078efcff */
[----:B------:R-:W-:Y:S02]  /*a0a0*/  SHF.L.U32 R33, R33, R16, RZ ;  /* 0x0000001021217219 */ /* 0x000fe400000006ff */
[----:B------:R-:W1:Y:S02]  /*a0b0*/  MUFU.RCP R38, R37 ;  /* 0x0000002500267308 */ /* 0x000e640000001000 */
[----:B-1----:R-:W-:-:S04]  /*a0c0*/  FFMA R37, R37, R38, -1 ;  /* 0xbf80000025257423 */ /* 0x002fc80000000026 */
[----:B------:R-:W-:-:S04]  /*a0d0*/  FADD.FTZ R37, -R37, -RZ ;  /* 0x800000ff25257221 */ /* 0x000fc80000010100 */
[CCC-:B------:R-:W-:Y:S01]  /*a0e0*/  FFMA.RM R39, R38.reuse, R37.reuse, R38.reuse ;  /* 0x0000002526277223 */ /* 0x1c0fe20000004026 */
[----:B------:R-:W-:-:S04]  /*a0f0*/  FFMA.RP R37, R38, R37, R38 ;  /* 0x0000002526257223 */ /* 0x000fc80000008026 */
[C---:B------:R-:W-:Y:S02]  /*a100*/  LOP3.LUT R38, R39.reuse, 0x7fffff, RZ, 0xc0, !PT ;  /* 0x007fffff27267812 */ /* 0x040fe400078ec0ff */
[----:B------:R-:W-:Y:S02]  /*a110*/  FSETP.NEU.FTZ.AND P0, PT, R39, R37, PT ;  /* 0x000000252700720b */ /* 0x000fe40003f1d000 */
[----:B------:R-:W-:Y:S02]  /*a120*/  LOP3.LUT R38, R38, 0x800000, RZ, 0xfc, !PT ;  /* 0x0080000026267812 */ /* 0x000fe400078efcff */
[----:B------:R-:W-:Y:S02]  /*a130*/  SEL R37, RZ, 0xffffffff, !P0 ;  /* 0xffffffffff257807 */ /* 0x000fe40004000000 */
[----:B------:R-:W-:Y:S02]  /*a140*/  LOP3.LUT R33, R33, R38, RZ, 0xc0, !PT ;  /* 0x0000002621217212 */ /* 0x000fe400078ec0ff */
[----:B------:R-:W-:Y:S01]  /*a150*/  SHF.R.U32.HI R32, RZ, R32, R38 ;  /* 0x00000020ff207219 */ /* 0x000fe20000011626 */
[----:B------:R-:W-:Y:S01]  /*a160*/  IMAD.MOV R37, RZ, RZ, -R37 ;  /* 0x000000ffff257224 */ /* 0x000fe200078e0a25 */
[----:B------:R-:W-:-:S04]  /*a170*/  SHF.R.U32.HI R33, RZ, R16, R33 ;  /* 0x00000010ff217219 */ /* 0x000fc80000011621 */
[----:B------:R-:W-:Y:S02]  /*a180*/  LOP3.LUT P1, RZ, R37, R16, R38, 0xf8, !PT ;  /* 0x0000001025ff7212 */ /* 0x000fe4000782f826 */
[C---:B------:R-:W-:Y:S02]  /*a190*/  LOP3.LUT P2, RZ, R33.reuse, 0x1, RZ, 0xc0, !PT ;  /* 0x0000000121ff7812 */ /* 0x040fe4000784c0ff */
[----:B------:R-:W-:-:S04]  /*a1a0*/  LOP3.LUT P0, RZ, R33, 0x2, RZ, 0xc0, !PT ;  /* 0x0000000221ff7812 */ /* 0x000fc8000780c0ff */
[----:B------:R-:W-:-:S04]  /*a1b0*/  PLOP3.LUT P0, PT, P2, P1, P0, 0xe0, 0x0 ;  /* 0x000000000000781c */ /* 0x000fc80001703c00 */
[----:B------:R-:W-:Y:S02]  /*a1c0*/  SEL R16, RZ, 0x1, !P0 ;  /* 0x00000001ff107807 */ /* 0x000fe40004000000 */
[----:B------:R-:W-:-:S03]  /*a1d0*/  LOP3.LUT P0, RZ, R35, 0x7fffff, RZ, 0xc0, !PT ;  /* 0x007fffff23ff7812 */ /* 0x000fc6000780c0ff */
[----:B------:R-:W-:-:S05]  /*a1e0*/  IMAD.MOV R16, RZ, RZ, -R16 ;  /* 0x000000ffff107224 */ /* 0x000fca00078e0a10 */
[----:B------:R-:W-:-:S13]  /*a1f0*/  ISETP.GE.AND P1, PT, R16, RZ, PT ;  /* 0x000000ff1000720c */ /* 0x000fda0003f26270 */
[----:B------:R-:W-:-:S04]  /*a200*/  @!P1 VIADD R32, R32, 0x1 ;  /* 0x0000000120209836 */ /* 0x000fc80000000000 */
[----:B------:R-:W-:-:S05]  /*a210*/  @!P0 IMAD.SHL.U32 R32, R32, 0x2, RZ ;  /* 0x0000000220208824 */ /* 0x000fca00078e00ff */
[----:B------:R-:W-:Y:S01]  /*a220*/  LOP3.LUT R33, R32, 0x80000000, R35, 0xf8, !PT ;  /* 0x8000000020217812 */ /* 0x000fe200078ef823 */
[----:B------:R-:W-:Y:S05]  /*a230*/  BRA `(.L_x_259) ;  /* 0x0000000000047947 */ /* 0x000fea0003800000 */
.L_x_260:
[----:B------:R1:W2:Y:S02]  /*a240*/  MUFU.RCP R33, R35 ;  /* 0x0000002300217308 */ /* 0x0002a40000001000 */
.L_x_259:
[----:B------:R-:W-:Y:S05]  /*a250*/  BSYNC.RECONVERGENT B0 ;  /* 0x0000000000007941 */ /* 0x000fea0003800200 */
.L_x_257:
[----:B-1----:R-:W-:Y:S01]  /*a260*/  HFMA2 R35, -RZ, RZ, 0, 0 ;  /* 0x00000000ff237431 */ /* 0x002fe200000001ff */
[----:B--2---:R-:W-:-:S03]  /*a270*/  MOV R16, R33 ;  /* 0x0000002100107202 */ /* 0x004fc60000000f00 */
[----:B------:R-:W-:Y:S05]  /*a280*/  RET.REL.NODEC R34 `(_ZN7cutlass13device_kernelINS_4gemm6kernel13GemmUniversalIN4cute5tupleIJiiiiEEENS1_10collective13CollectiveMmaINS1_35MainloopSm100TmaUmmaWarpSpecializedILi13ELi2ELi4ENS5_IJNS4_1CILi2EEENSA_ILi1EEESC_EEEEENS5_IJNSA_ILi128EEESF_NSA_ILi64EEEEEENS_10bfloat16_tENS5_IJlSC_lEEESI_SJ_NS4_8TiledMMAINS4_8MMA_AtomIJNS4_26SM100_MMA_F16BF16_2x1SM_SSISI_SI_fLi128ELi128ELNS4_4UMMA5MajorE0ELSO_0ELNSN_7ScaleInE0ELSP_0EEEEEENS4_6LayoutINS5_IJSC_SC_SC_EEENS5_IJNSA_ILi0EEESU_SU_EEEEENS5_IJNS4_10UnderscoreESX_SX_EEEEENS4_18SM100_TMA_2SM_LOADENS4_14ComposedLayoutINS4_7SwizzleILi3ELi4ELi3EEENS4_18smem_ptr_flag_bitsILi16EEENSS_INS5_IJNSA_ILi8EEESG_EEENS5_IJSG_SC_EEEEEEEvNS4_8identityES10_S1A_vS1B_EENS_8epilogue10collective18CollectiveEpilogueINS1D_23Sm100TmaWarpSpecializedILi4ELi2ELi16ELb1ELb0EEEJNS5_IJSG_SF_SG_EEENS5_IJNSS_ISG_SC_EENSS_INS5_IJNSA_ILi16EEESB_EEENS5_IJSC_SG_EEEEEEEESI_SJ_SI_SJ_NS1D_6fusion15FusionCallbacksIS1H_NS1P_13LinCombEltActINS1D_6thread7SigmoidESI_fSI_fLNS_15FloatRoundStyleE2EEES1I_S1O_JEEENS4_5SM1004TMEM4LOAD26SM100_TMEM_LOAD_32dp32b16xENS4_13SM90_TMA_LOADENS11_INS12_ILi1ELi4ELi3EEES15_NSS_INS5_IJS16_S1K_EEENS5_IJS1K_SC_EEEEEEENS4_39AutoVectorizingCopyWithAssumedAlignmentILi128EEENS4_14SM90_TMA_STOREES26_S28_S28_EEEvvEEEEvNT_6ParamsE) ;  /* 0xffffff5c225c7950 */ /* 0x000fea0003c3ffff */
.L_x_261:
[----:B------:R-:W-:-:S00]  /*a290*/  BRA `(.L_x_261) ;  /* 0xfffffffc00fc7947 */ /* 0x000fc0000383ffff */
[----:B------:R-:W-:-:S00]  /*a2a0*/  NOP ;  /* 0x0000000000007918 */ /* 0x000fc00000000000 */
        /* <DEDUP_REMOVED lines=13> */
.L_x_262:


//--------------------- .nv.global.init           --------------------------
	.section	.nv.global.init,"aw",@progbits
.nv.global.init:
	.type		$str$27,@object
	.size		$str$27,($str$28 - $str$27)
$str$27:
        /*0000*/ 	.byte	0x28, 0x61, 0x64, 0x64, 0x72, 0x65, 0x73, 0x73, 0x20, 0x26, 0x20, 0x6d, 0x61, 0x73, 0x6b, 0x29
        /*0010*/ 	.byte	0x20, 0x3d, 0x3d, 0x20, 0x30, 0x00
	.type		$str$28,@object
	.size		$str$28,($str$26 - $str$28)
$str$28:
        /*0016*/ 	.byte	0x2f, 0x74, 0x6d, 0x70, 0x2f, 0x63, 0x75, 0x74, 0x6c, 0x61, 0x73, 0x73, 0x5f, 0x73, 0x77, 0x65
        /*0026*/ 	.byte	0x65, 0x70, 0x5f, 0x73, 0x72, 0x63, 0x2f, 0x69, 0x6e, 0x63, 0x6c, 0x75, 0x64, 0x65, 0x2f, 0x63
        /*0036*/ 	.byte	0x75, 0x74, 0x65, 0x2f, 0x70, 0x6f, 0x69, 0x6e, 0x74, 0x65, 0x72, 0x5f, 0x66, 0x6c, 0x61, 0x67
        /*0046*/ 	.byte	0x67, 0x65, 0x64, 0x2e, 0x68, 0x70, 0x70, 0x00
	.type		$str$26,@object
	.size		$str$26,($str$25 - $str$26)
$str$26:
        /*004e*/ 	.byte	0x2f, 0x74, 0x6d, 0x70, 0x2f, 0x63, 0x75, 0x74, 0x6c, 0x61, 0x73, 0x73, 0x5f, 0x73, 0x77, 0x65
        /*005e*/ 	.byte	0x65, 0x70, 0x5f, 0x73, 0x72, 0x63, 0x2f, 0x69, 0x6e, 0x63, 0x6c, 0x75, 0x64, 0x65, 0x2f, 0x63
        /*006e*/ 	.byte	0x75, 0x74, 0x65, 0x2f, 0x61, 0x74, 0x6f, 0x6d, 0x2f, 0x63, 0x6f, 0x70, 0x79, 0x5f, 0x74, 0x72
        /*007e*/ 	.byte	0x61, 0x69, 0x74, 0x73, 0x5f, 0x73, 0x6d, 0x31, 0x30, 0x30, 0x2e, 0x68, 0x70, 0x70, 0x00
	.type		$str$25,@object
	.size		$str$25,(__unnamed_1 - $str$25)
$str$25:
        /*008d*/ 	.byte	0x28, 0x28, 0x75, 0x69, 0x6e, 0x74, 0x33, 0x32, 0x5f, 0x74, 0x28, 0x74, 0x68, 0x72, 0x65, 0x61
        /*009d*/ 	.byte	0x64, 0x49, 0x64, 0x78, 0x2e, 0x78, 0x29, 0x20, 0x2f, 0x20, 0x33, 0x32, 0x29, 0x20, 0x25, 0x20
        /*00ad*/ 	.byte	0x34, 0x29, 0x20, 0x3d, 0x3d, 0x20, 0x28, 0x28, 0x28, 0x74, 0x6d, 0x65, 0x6d, 0x5f, 0x61, 0x64
        /*00bd*/ 	.byte	0x64, 0x72, 0x20, 0x3e, 0x3e, 0x20, 0x31, 0x36, 0x29, 0x20, 0x2f, 0x20, 0x33, 0x32, 0x29, 0x20
        /*00cd*/ 	.byte	0x25, 0x20, 0x34, 0x29, 0x00
	.type		__unnamed_1,@object
	.size		__unnamed_1,(__unnamed_2 - __unnamed_1)
__unnamed_1:
        /*00d2*/ 	.byte	0x61, 0x75, 0x74, 0x6f, 0x20, 0x63, 0x75, 0x74, 0x65, 0x3a, 0x3a, 0x61, 0x73, 0x5f, 0x70, 0x6f
        /* <DEDUP_REMOVED lines=24> */
        /*0262*/ 	.byte	0x43, 0x3c, 0x32, 0x30, 0x34, 0x38, 0x3e, 0x3e, 0x3e, 0x3e, 0x5d, 0x00
	.type		__unnamed_2,@object
	.size		__unnamed_2,(.L_2 - __unnamed_2)
__unnamed_2:
        /* <DEDUP_REMOVED lines=40> */
        /*04ee*/ 	.byte	0x3a, 0x3a, 0x43, 0x3c, 0x30, 0x3e, 0x3e, 0x3e, 0x3e, 0x5d, 0x00
.L_2:


//--------------------- .nv.shared._ZN7cutlass13device_kernelINS_4gemm6kernel13GemmUniversalIN4cute5tupleIJiiiiEEENS1_10collective13CollectiveMmaINS1_35MainloopSm100TmaUmmaWarpSpecializedILi13ELi2ELi4ENS5_IJNS4_1CILi2EEENSA_ILi1EEESC_EEEEENS5_IJNSA_ILi128EEESF_NSA_ILi64EEEEEENS_10bfloat16_tENS5_IJlSC_lEEESI_SJ_NS4_8TiledMMAINS4_8MMA_AtomIJNS4_26SM100_MMA_F16BF16_2x1SM_SSISI_SI_fLi128ELi128ELNS4_4UMMA5MajorE0ELSO_0ELNSN_7ScaleInE0ELSP_0EEEEEENS4_6LayoutINS5_IJSC_SC_SC_EEENS5_IJNSA_ILi0EEESU_SU_EEEEENS5_IJNS4_10UnderscoreESX_SX_EEEEENS4_18SM100_TMA_2SM_LOADENS4_14ComposedLayoutINS4_7SwizzleILi3ELi4ELi3EEENS4_18smem_ptr_flag_bitsILi16EEENSS_INS5_IJNSA_ILi8EEESG_EEENS5_IJSG_SC_EEEEEEEvNS4_8identityES10_S1A_vS1B_EENS_8epilogue10collective18CollectiveEpilogueINS1D_23Sm100TmaWarpSpecializedILi4ELi2ELi16ELb1ELb0EEEJNS5_IJSG_SF_SG_EEENS5_IJNSS_ISG_SC_EENSS_INS5_IJNSA_ILi16EEESB_EEENS5_IJSC_SG_EEEEEEEESI_SJ_SI_SJ_NS1D_6fusion15FusionCallbacksIS1H_NS1P_13LinCombEltActINS1D_6thread7SigmoidESI_fSI_fLNS_15FloatRoundStyleE2EEES1I_S1O_JEEENS4_5SM1004TMEM4LOAD26SM100_TMEM_LOAD_32dp32b16xENS4_13SM90_TMA_LOADENS11_INS12_ILi1ELi4ELi3EEES15_NSS_INS5_IJS16_S1K_EEENS5_IJS1K_SC_EEEEEEENS4_39AutoVectorizingCopyWithAssumedAlignmentILi128EEENS4_14SM90_TMA_STOREES26_S28_S28_EEEvvEEEEvNT_6ParamsE --------------------------
	.section	.nv.shared._ZN7cutlass13device_kernelINS_4gemm6kernel13GemmUniversalIN4cute5tupleIJiiiiEEENS1_10collective13CollectiveMmaINS1_35MainloopSm100TmaUmmaWarpSpecializedILi13ELi2ELi4ENS5_IJNS4_1CILi2EEENSA_ILi1EEESC_EEEEENS5_IJNSA_ILi128EEESF_NSA_ILi64EEEEEENS_10bfloat16_tENS5_IJlSC_lEEESI_SJ_NS4_8TiledMMAINS4_8MMA_AtomIJNS4_26SM100_MMA_F16BF16_2x1SM_SSISI_SI_fLi128ELi128ELNS4_4UMMA5MajorE0ELSO_0ELNSN_7ScaleInE0ELSP_0EEEEEENS4_6LayoutINS5_IJSC_SC_SC_EEENS5_IJNSA_ILi0EEESU_SU_EEEEENS5_IJNS4_10UnderscoreESX_SX_EEEEENS4_18SM100_TMA_2SM_LOADENS4_14ComposedLayoutINS4_7SwizzleILi3ELi4ELi3EEENS4_18smem_ptr_flag_bitsILi16EEENSS_INS5_IJNSA_ILi8EEESG_EEENS5_IJSG_SC_EEEEEEEvNS4_8identityES10_S1A_vS1B_EENS_8epilogue10collective18CollectiveEpilogueINS1D_23Sm100TmaWarpSpecializedILi4ELi2ELi16ELb1ELb0EEEJNS5_IJSG_SF_SG_EEENS5_IJNSS_ISG_SC_EENSS_INS5_IJNSA_ILi16EEESB_EEENS5_IJSC_SG_EEEEEEEESI_SJ_SI_SJ_NS1D_6fusion15FusionCallbacksIS1H_NS1P_13LinCombEltActINS1D_6thread7SigmoidESI_fSI_fLNS_15FloatRoundStyleE2EEES1I_S1O_JEEENS4_5SM1004TMEM4LOAD26SM100_TMEM_LOAD_32dp32b16xENS4_13SM90_TMA_LOADENS11_INS12_ILi1ELi4ELi3EEES15_NSS_INS5_IJS16_S1K_EEENS5_IJS1K_SC_EEEEEEENS4_39AutoVectorizingCopyWithAssumedAlignmentILi128EEENS4_14SM90_TMA_STOREES26_S28_S28_EEEvvEEEEvNT_6ParamsE,"aw",@nobits
	.sectionflags	@""
	.align	16
	.zero		1024


//--------------------- .nv.shared.reserved.0     --------------------------
	.section	.nv.shared.reserved.0,"aw",@nobits
	.weak		__nv_reservedSMEM_offset_0_alias
	.size		__nv_reservedSMEM_offset_0_alias, 0, 64
	.other		__nv_reservedSMEM_offset_0_alias,@"STO_CUDA_RESERVED_SHARED STV_DEFAULT"
__nv_reservedSMEM_offset_0_alias:
	.zero		0
.nv.shared.reserved.0:
	.zero		64
	.weak		__nv_reservedSMEM_tcgen05_partition
	.type		__nv_reservedSMEM_tcgen05_partition,@object
	.size		__nv_reservedSMEM_tcgen05_partition,(.L_0 - __nv_reservedSMEM_tcgen05_partition)
__nv_reservedSMEM_tcgen05_partition:
	.zero		32
.L_0:


//--------------------- .nv.global                --------------------------
	.section	.nv.global,"aw",@nobits
.nv.global:
	.type		_ZN39_INTERNAL_9f6afaea_4_k_cu_9c201e3b_29864cute1_E,@object
	.size		_ZN39_INTERNAL_9f6afaea_4_k_cu_9c201e3b_29864cute1_E,(_ZN39_INTERNAL_9f6afaea_4_k_cu_9c201e3b_29864cuda3std3__45__cpo6cbeginE - _ZN39_INTERNAL_9f6afaea_4_k_cu_9c201e3b_29864cute1_E)
_ZN39_INTERNAL_9f6afaea_4_k_cu_9c201e3b_29864cute1_E:
	.zero		1
	.type		_ZN39_INTERNAL_9f6afaea_4_k_cu_9c201e3b_29864cuda3std3__45__cpo6cbeginE,@object
	.size		_ZN39_INTERNAL_9f6afaea_4_k_cu_9c201e3b_29864cuda3std3__45__cpo6cbeginE,(_ZN39_INTERNAL_9f6afaea_4_k_cu_9c201e3b_29864cuda3std3__48in_placeE - _ZN39_INTERNAL_9f6afaea_4_k_cu_9c201e3b_29864cuda3std3__45__cpo6cbeginE)
_ZN39_INTERNAL_9f6afaea_4_k_cu_9c201e3b_29864cuda3std3__45__cpo6cbeginE:
	.zero		1
	.type		_ZN39_INTERNAL_9f6afaea_4_k_cu_9c201e3b_29864cuda3std3__48in_placeE,@object
	.size		_ZN39_INTERNAL_9f6afaea_4_k_cu_9c201e3b_29864cuda3std3__48in_placeE,(_ZN39_INTERNAL_9f6afaea_4_k_cu_9c201e3b_29864cuda3std6ranges3__45__cpo9iter_moveE - _ZN39_INTERNAL_9f6afaea_4_k_cu_9c201e3b_29864cuda3std3__48in_placeE)
_ZN39_INTERNAL_9f6afaea_4_k_cu_9c201e3b_29864cuda3std3__48in_placeE:
	.zero		1
	.type		_ZN39_INTERNAL_9f6afaea_4_k_cu_9c201e3b_29864cuda3std6ranges3__45__cpo9iter_moveE,@object
	.size		_ZN39_INTERNAL_9f6afaea_4_k_cu_9c201e3b_29864cuda3std6ranges3__45__cpo9iter_moveE,(_ZN39_INTERNAL_9f6afaea_4_k_cu_9c201e3b_29864cuda3std3__45__cpo5beginE - _ZN39_INTERNAL_9f6afaea_4_k_cu_9c201e3b_29864cuda3std6ranges3__45__cpo9iter_moveE)
_ZN39_INTERNAL_9f6afaea_4_k_cu_9c201e3b_29864cuda3std6ranges3__45__cpo9iter_moveE:
	.zero		1
	.type		_ZN39_INTERNAL_9f6afaea_4_k_cu_9c201e3b_29864cuda3std3__45__cpo5beginE,@object
	.size		_ZN39_INTERNAL_9f6afaea_4_k_cu_9c201e3b_29864cuda3std3__45__cpo5beginE,(_ZN39_INTERNAL_9f6afaea_4_k_cu_9c201e3b_29864cuda3std3__441_GLOBAL__N__9f6afaea_4_k_cu_9c201e3b_29866ignoreE - _ZN39_INTERNAL_9f6afaea_4_k_cu_9c201e3b_29864cuda3std3__45__cpo5beginE)
_ZN39_INTERNAL_9f6afaea_4_k_cu_9c201e3b_29864cuda3std3__45__cpo5beginE:
	.zero		1
	.type		_ZN39_INTERNAL_9f6afaea_4_k_cu_9c201e3b_29864cuda3std3__441_GLOBAL__N__9f6afaea_4_k_cu_9c201e3b_29866ignoreE,@object
	.size		_ZN39_INTERNAL_9f6afaea_4_k_cu_9c201e3b_29864cuda3std3__441_GLOBAL__N__9f6afaea_4_k_cu_9c201e3b_29866ignoreE,(_ZN39_INTERNAL_9f6afaea_4_k_cu_9c201e3b_29864cute7productE - _ZN39_INTERNAL_9f6afaea_4_k_cu_9c201e3b_29864cuda3std3__441_GLOBAL__N__9f6afaea_4_k_cu_9c201e3b_29866ignoreE)
_ZN39_INTERNAL_9f6afaea_4_k_cu_9c201e3b_29864cuda3std3__441_GLOBAL__N__9f6afaea_4_k_cu_9c201e3b_29866ignoreE:
	.zero		1
	.type		_ZN39_INTERNAL_9f6afaea_4_k_cu_9c201e3b_29864cute7productE,@object
	.size		_ZN39_INTERNAL_9f6afaea_4_k_cu_9c201e3b_29864cute7productE,(_ZN39_INTERNAL_9f6afaea_4_k_cu_9c201e3b_29864cuda3std3__45__cpo3endE - _ZN39_INTERNAL_9f6afaea_4_k_cu_9c201e3b_29864cute7productE)
_ZN39_INTERNAL_9f6afaea_4_k_cu_9c201e3b_29864cute7productE:
	.zero		1
	.type		_ZN39_INTERNAL_9f6afaea_4_k_cu_9c201e3b_29864cuda3std3__45__cpo3endE,@object
	.size		_ZN39_INTERNAL_9f6afaea_4_k_cu_9c201e3b_29864cuda3std3__45__cpo3endE,(_ZN39_INTERNAL_9f6afaea_4_k_cu_9c201e3b_29864cuda3std3__419piecewise_constructE - _ZN39_INTERNAL_9f6afaea_4_k_cu_9c201e3b_29864cuda3std3__45__cpo3endE)
_ZN39_INTERNAL_9f6afaea_4_k_cu_9c201e3b_29864cuda3std3__45__cpo3endE:
	.zero		1
	.type		_ZN39_INTERNAL_9f6afaea_4_k_cu_9c201e3b_29864cuda3std3__419piecewise_constructE,@object
	.size		_ZN39_INTERNAL_9f6afaea_4_k_cu_9c201e3b_29864cuda3std3__419piecewise_constructE,(_ZN39_INTERNAL_9f6afaea_4_k_cu_9c201e3b_29864cuda3std3__45__cpo4cendE - _ZN39_INTERNAL_9f6afaea_4_k_cu_9c201e3b_29864cuda3std3__419piecewise_constructE)
_ZN39_INTERNAL_9f6afaea_4_k_cu_9c201e3b_29864cuda3std3__419piecewise_constructE:
	.zero		1
	.type		_ZN39_INTERNAL_9f6afaea_4_k_cu_9c201e3b_29864cuda3std3__45__cpo4cendE,@object
	.size		_ZN39_INTERNAL_9f6afaea_4_k_cu_9c201e3b_29864cuda3std3__45__cpo4cendE,(_ZN39_INTERNAL_9f6afaea_4_k_cu_9c201e3b_29864cuda3std6ranges3__45__cpo4swapE - _ZN39_INTERNAL_9f6afaea_4_k_cu_9c201e3b_29864cuda3std3__45__cpo4cendE)
_ZN39_INTERNAL_9f6afaea_4_k_cu_9c201e3b_29864cuda3std3__45__cpo4cendE:
	.zero		1
	.type		_ZN39_INTERNAL_9f6afaea_4_k_cu_9c201e3b_29864cuda3std6ranges3__45__cpo4swapE,@object
	.size		_ZN39_INTERNAL_9f6afaea_4_k_cu_9c201e3b_29864cuda3std6ranges3__45__cpo4swapE,(.L_10 - _ZN39_INTERNAL_9f6afaea_4_k_cu_9c201e3b_29864cuda3std6ranges3__45__cpo4swapE)
_ZN39_INTERNAL_9f6afaea_4_k_cu_9c201e3b_29864cuda3std6ranges3__45__cpo4swapE:
	.zero		1
.L_10:


//--------------------- .nv.constant0._ZN7cutlass13device_kernelINS_4gemm6kernel13GemmUniversalIN4cute5tupleIJiiiiEEENS1_10collective13CollectiveMmaINS1_35MainloopSm100TmaUmmaWarpSpecializedILi13ELi2ELi4ENS5_IJNS4_1CILi2EEENSA_ILi1EEESC_EEEEENS5_IJNSA_ILi128EEESF_NSA_ILi64EEEEEENS_10bfloat16_tENS5_IJlSC_lEEESI_SJ_NS4_8TiledMMAINS4_8MMA_AtomIJNS4_26SM100_MMA_F16BF16_2x1SM_SSISI_SI_fLi128ELi128ELNS4_4UMMA5MajorE0ELSO_0ELNSN_7ScaleInE0ELSP_0EEEEEENS4_6LayoutINS5_IJSC_SC_SC_EEENS5_IJNSA_ILi0EEESU_SU_EEEEENS5_IJNS4_10UnderscoreESX_SX_EEEEENS4_18SM100_TMA_2SM_LOADENS4_14ComposedLayoutINS4_7SwizzleILi3ELi4ELi3EEENS4_18smem_ptr_flag_bitsILi16EEENSS_INS5_IJNSA_ILi8EEESG_EEENS5_IJSG_SC_EEEEEEEvNS4_8identityES10_S1A_vS1B_EENS_8epilogue10collective18CollectiveEpilogueINS1D_23Sm100TmaWarpSpecializedILi4ELi2ELi16ELb1ELb0EEEJNS5_IJSG_SF_SG_EEENS5_IJNSS_ISG_SC_EENSS_INS5_IJNSA_ILi16EEESB_EEENS5_IJSC_SG_EEEEEEEESI_SJ_SI_SJ_NS1D_6fusion15FusionCallbacksIS1H_NS1P_13LinCombEltActINS1D_6thread7SigmoidESI_fSI_fLNS_15FloatRoundStyleE2EEES1I_S1O_JEEENS4_5SM1004TMEM4LOAD26SM100_TMEM_LOAD_32dp32b16xENS4_13SM90_TMA_LOADENS11_INS12_ILi1ELi4ELi3EEES15_NSS_INS5_IJS16_S1K_EEENS5_IJS1K_SC_EEEEEEENS4_39AutoVectorizingCopyWithAssumedAlignmentILi128EEENS4_14SM90_TMA_STOREES26_S28_S28_EEEvvEEEEvNT_6ParamsE --------------------------
	.section	.nv.constant0._ZN7cutlass13device_kernelINS_4gemm6kernel13GemmUniversalIN4cute5tupleIJiiiiEEENS1_10collective13CollectiveMmaINS1_35MainloopSm100TmaUmmaWarpSpecializedILi13ELi2ELi4ENS5_IJNS4_1CILi2EEENSA_ILi1EEESC_EEEEENS5_IJNSA_ILi128EEESF_NSA_ILi64EEEEEENS_10bfloat16_tENS5_IJlSC_lEEESI_SJ_NS4_8TiledMMAINS4_8MMA_AtomIJNS4_26SM100_MMA_F16BF16_2x1SM_SSISI_SI_fLi128ELi128ELNS4_4UMMA5MajorE0ELSO_0ELNSN_7ScaleInE0ELSP_0EEEEEENS4_6LayoutINS5_IJSC_SC_SC_EEENS5_IJNSA_ILi0EEESU_SU_EEEEENS5_IJNS4_10UnderscoreESX_SX_EEEEENS4_18SM100_TMA_2SM_LOADENS4_14ComposedLayoutINS4_7SwizzleILi3ELi4ELi3EEENS4_18smem_ptr_flag_bitsILi16EEENSS_INS5_IJNSA_ILi8EEESG_EEENS5_IJSG_SC_EEEEEEEvNS4_8identityES10_S1A_vS1B_EENS_8epilogue10collective18CollectiveEpilogueINS1D_23Sm100TmaWarpSpecializedILi4ELi2ELi16ELb1ELb0EEEJNS5_IJSG_SF_SG_EEENS5_IJNSS_ISG_SC_EENSS_INS5_IJNSA_ILi16EEESB_EEENS5_IJSC_SG_EEEEEEEESI_SJ_SI_SJ_NS1D_6fusion15FusionCallbacksIS1H_NS1P_13LinCombEltActINS1D_6thread7SigmoidESI_fSI_fLNS_15FloatRoundStyleE2EEES1I_S1O_JEEENS4_5SM1004TMEM4LOAD26SM100_TMEM_LOAD_32dp32b16xENS4_13SM90_TMA_LOADENS11_INS12_ILi1ELi4ELi3EEES15_NSS_INS5_IJS16_S1K_EEENS5_IJS1K_SC_EEEEEEENS4_39AutoVectorizingCopyWithAssumedAlignmentILi128EEENS4_14SM90_TMA_STOREES26_S28_S28_EEEvvEEEEvNT_6ParamsE,"a",@progbits
	.sectionflags	@""
	.align	4
.nv.constant0._ZN7cutlass13device_kernelINS_4gemm6kernel13GemmUniversalIN4cute5tupleIJiiiiEEENS1_10collective13CollectiveMmaINS1_35MainloopSm100TmaUmmaWarpSpecializedILi13ELi2ELi4ENS5_IJNS4_1CILi2EEENSA_ILi1EEESC_EEEEENS5_IJNSA_ILi128EEESF_NSA_ILi64EEEEEENS_10bfloat16_tENS5_IJlSC_lEEESI_SJ_NS4_8TiledMMAINS4_8MMA_AtomIJNS4_26SM100_MMA_F16BF16_2x1SM_SSISI_SI_fLi128ELi128ELNS4_4UMMA5MajorE0ELSO_0ELNSN_7ScaleInE0ELSP_0EEEEEENS4_6LayoutINS5_IJSC_SC_SC_EEENS5_IJNSA_ILi0EEESU_SU_EEEEENS5_IJNS4_10UnderscoreESX_SX_EEEEENS4_18SM100_TMA_2SM_LOADENS4_14ComposedLayoutINS4_7SwizzleILi3ELi4ELi3EEENS4_18smem_ptr_flag_bitsILi16EEENSS_INS5_IJNSA_ILi8EEESG_EEENS5_IJSG_SC_EEEEEEEvNS4_8identityES10_S1A_vS1B_EENS_8epilogue10collective18CollectiveEpilogueINS1D_23Sm100TmaWarpSpecializedILi4ELi2ELi16ELb1ELb0EEEJNS5_IJSG_SF_SG_EEENS5_IJNSS_ISG_SC_EENSS_INS5_IJNSA_ILi16EEESB_EEENS5_IJSC_SG_EEEEEEEESI_SJ_SI_SJ_NS1D_6fusion15FusionCallbacksIS1H_NS1P_13LinCombEltActINS1D_6thread7SigmoidESI_fSI_fLNS_15FloatRoundStyleE2EEES1I_S1O_JEEENS4_5SM1004TMEM4LOAD26SM100_TMEM_LOAD_32dp32b16xENS4_13SM90_TMA_LOADENS11_INS12_ILi1ELi4ELi3EEES15_NSS_INS5_IJS16_S1K_EEENS5_IJS1K_SC_EEEEEEENS4_39AutoVectorizingCopyWithAssumedAlignmentILi128EEENS4_14SM90_TMA_STOREES26_S28_S28_EEEvvEEEEvNT_6ParamsE:
	.zero		2944


//--------------------- SYMBOLS --------------------------

	.type		.nv.reservedSmem.offset0,@object
	.size		.nv.reservedSmem.offset0,0x4
	.type		.nv.reservedSmem.cap,@object
	.size		.nv.reservedSmem.cap,0x4
	.type		__assertfail,@function
